//
// Generated by NVIDIA NVVM Compiler
//
// Compiler Build ID: CL-36424714
// Cuda compilation tools, release 13.0, V13.0.88
// Based on NVVM 20.0.0
//

.version 9.0
.target sm_100
.address_size 64

	// .globl	_Z7computeP3wspP3resj
.global .align 1 .b8 _ZN34_INTERNAL_c6e02a2d_4_k_cu_446c504a4cuda3std3__45__cpo5beginE[1];
.global .align 1 .b8 _ZN34_INTERNAL_c6e02a2d_4_k_cu_446c504a4cuda3std3__45__cpo3endE[1];
.global .align 1 .b8 _ZN34_INTERNAL_c6e02a2d_4_k_cu_446c504a4cuda3std3__45__cpo6cbeginE[1];
.global .align 1 .b8 _ZN34_INTERNAL_c6e02a2d_4_k_cu_446c504a4cuda3std3__45__cpo4cendE[1];
.global .align 1 .b8 _ZN34_INTERNAL_c6e02a2d_4_k_cu_446c504a4cuda3std3__45__cpo6rbeginE[1];
.global .align 1 .b8 _ZN34_INTERNAL_c6e02a2d_4_k_cu_446c504a4cuda3std3__45__cpo4rendE[1];
.global .align 1 .b8 _ZN34_INTERNAL_c6e02a2d_4_k_cu_446c504a4cuda3std3__45__cpo7crbeginE[1];
.global .align 1 .b8 _ZN34_INTERNAL_c6e02a2d_4_k_cu_446c504a4cuda3std3__45__cpo5crendE[1];
.global .align 1 .b8 _ZN34_INTERNAL_c6e02a2d_4_k_cu_446c504a4cuda3std3__436_GLOBAL__N__c6e02a2d_4_k_cu_446c504a6ignoreE[1];
.global .align 1 .b8 _ZN34_INTERNAL_c6e02a2d_4_k_cu_446c504a4cuda3std3__419piecewise_constructE[1];
.global .align 1 .b8 _ZN34_INTERNAL_c6e02a2d_4_k_cu_446c504a4cuda3std3__48in_placeE[1];
.global .align 1 .b8 _ZN34_INTERNAL_c6e02a2d_4_k_cu_446c504a4cuda3std3__420unreachable_sentinelE[1];
.global .align 1 .b8 _ZN34_INTERNAL_c6e02a2d_4_k_cu_446c504a4cuda3std3__47nulloptE[1];
.global .align 1 .b8 _ZN34_INTERNAL_c6e02a2d_4_k_cu_446c504a4cuda3std3__48unexpectE[1];
.global .align 1 .b8 _ZN34_INTERNAL_c6e02a2d_4_k_cu_446c504a4cuda3std6ranges3__45__cpo4swapE[1];
.global .align 1 .b8 _ZN34_INTERNAL_c6e02a2d_4_k_cu_446c504a4cuda3std6ranges3__45__cpo9iter_moveE[1];
.global .align 1 .b8 _ZN34_INTERNAL_c6e02a2d_4_k_cu_446c504a4cuda3std6ranges3__45__cpo5beginE[1];
.global .align 1 .b8 _ZN34_INTERNAL_c6e02a2d_4_k_cu_446c504a4cuda3std6ranges3__45__cpo3endE[1];
.global .align 1 .b8 _ZN34_INTERNAL_c6e02a2d_4_k_cu_446c504a4cuda3std6ranges3__45__cpo6cbeginE[1];
.global .align 1 .b8 _ZN34_INTERNAL_c6e02a2d_4_k_cu_446c504a4cuda3std6ranges3__45__cpo4cendE[1];
.global .align 1 .b8 _ZN34_INTERNAL_c6e02a2d_4_k_cu_446c504a4cuda3std6ranges3__45__cpo7advanceE[1];
.global .align 1 .b8 _ZN34_INTERNAL_c6e02a2d_4_k_cu_446c504a4cuda3std6ranges3__45__cpo9iter_swapE[1];
.global .align 1 .b8 _ZN34_INTERNAL_c6e02a2d_4_k_cu_446c504a4cuda3std6ranges3__45__cpo4nextE[1];
.global .align 1 .b8 _ZN34_INTERNAL_c6e02a2d_4_k_cu_446c504a4cuda3std6ranges3__45__cpo4prevE[1];
.global .align 1 .b8 _ZN34_INTERNAL_c6e02a2d_4_k_cu_446c504a4cuda3std6ranges3__45__cpo4dataE[1];
.global .align 1 .b8 _ZN34_INTERNAL_c6e02a2d_4_k_cu_446c504a4cuda3std6ranges3__45__cpo5cdataE[1];
.global .align 1 .b8 _ZN34_INTERNAL_c6e02a2d_4_k_cu_446c504a4cuda3std6ranges3__45__cpo4sizeE[1];
.global .align 1 .b8 _ZN34_INTERNAL_c6e02a2d_4_k_cu_446c504a4cuda3std6ranges3__45__cpo5ssizeE[1];
.global .align 1 .b8 _ZN34_INTERNAL_c6e02a2d_4_k_cu_446c504a4cuda3std6ranges3__45__cpo8distanceE[1];
.global .align 1 .b8 _ZN34_INTERNAL_c6e02a2d_4_k_cu_446c504a6thrust24THRUST_300001_SM_1000_NS8cuda_cub3parE[1];
.global .align 1 .b8 _ZN34_INTERNAL_c6e02a2d_4_k_cu_446c504a6thrust24THRUST_300001_SM_1000_NS8cuda_cub10par_nosyncE[1];
.global .align 1 .b8 _ZN34_INTERNAL_c6e02a2d_4_k_cu_446c504a6thrust24THRUST_300001_SM_1000_NS6system6detail10sequential3seqE[1];
.global .align 1 .b8 _ZN34_INTERNAL_c6e02a2d_4_k_cu_446c504a6thrust24THRUST_300001_SM_1000_NS12placeholders2_1E[1];
.global .align 1 .b8 _ZN34_INTERNAL_c6e02a2d_4_k_cu_446c504a6thrust24THRUST_300001_SM_1000_NS12placeholders2_2E[1];
.global .align 1 .b8 _ZN34_INTERNAL_c6e02a2d_4_k_cu_446c504a6thrust24THRUST_300001_SM_1000_NS12placeholders2_3E[1];
.global .align 1 .b8 _ZN34_INTERNAL_c6e02a2d_4_k_cu_446c504a6thrust24THRUST_300001_SM_1000_NS12placeholders2_4E[1];
.global .align 1 .b8 _ZN34_INTERNAL_c6e02a2d_4_k_cu_446c504a6thrust24THRUST_300001_SM_1000_NS12placeholders2_5E[1];
.global .align 1 .b8 _ZN34_INTERNAL_c6e02a2d_4_k_cu_446c504a6thrust24THRUST_300001_SM_1000_NS12placeholders2_6E[1];
.global .align 1 .b8 _ZN34_INTERNAL_c6e02a2d_4_k_cu_446c504a6thrust24THRUST_300001_SM_1000_NS12placeholders2_7E[1];
.global .align 1 .b8 _ZN34_INTERNAL_c6e02a2d_4_k_cu_446c504a6thrust24THRUST_300001_SM_1000_NS12placeholders2_8E[1];
.global .align 1 .b8 _ZN34_INTERNAL_c6e02a2d_4_k_cu_446c504a6thrust24THRUST_300001_SM_1000_NS12placeholders2_9E[1];
.global .align 1 .b8 _ZN34_INTERNAL_c6e02a2d_4_k_cu_446c504a6thrust24THRUST_300001_SM_1000_NS12placeholders3_10E[1];
.global .align 1 .b8 _ZN34_INTERNAL_c6e02a2d_4_k_cu_446c504a6thrust24THRUST_300001_SM_1000_NS3seqE[1];

.visible .entry _Z7computeP3wspP3resj(
	.param .u64 .ptr .align 1 _Z7computeP3wspP3resj_param_0,
	.param .u64 .ptr .align 1 _Z7computeP3wspP3resj_param_1,
	.param .u32 _Z7computeP3wspP3resj_param_2
)
{
	.reg .pred 	%p<7>;
	.reg .b32 	%r<12>;
	.reg .b32 	%f<30>;
	.reg .b64 	%rd<9>;

	ld.param.u64 	%rd1, [_Z7computeP3wspP3resj_param_0];
	ld.param.u64 	%rd2, [_Z7computeP3wspP3resj_param_1];
	ld.param.u32 	%r3, [_Z7computeP3wspP3resj_param_2];
	mov.u32 	%r4, %tid.x;
	mov.u32 	%r5, %ctaid.x;
	mov.u32 	%r6, %ntid.x;
	mad.lo.s32 	%r1, %r5, %r6, %r4;
	setp.ge.u32 	%p1, %r1, %r3;
	@%p1 bra 	$L__BB0_10;
	cvta.to.global.u64 	%rd3, %rd1;
	mul.wide.u32 	%rd4, %r1, 12;
	add.s64 	%rd5, %rd3, %rd4;
	ld.global.f32 	%f1, [%rd5+4];
	ld.global.f32 	%f2, [%rd5];
	mul.f32 	%f3, %f2, 0f40800000;
	ld.global.f32 	%f13, [%rd5+8];
	mul.f32 	%f14, %f3, %f13;
	fma.rn.f32 	%f4, %f1, %f1, %f14;
	setp.lt.f32 	%p2, %f4, 0f00000000;
	mov.b32 	%r11, 0;
	@%p2 bra 	$L__BB0_6;
	setp.neu.f32 	%p3, %f4, 0f00000000;
	@%p3 bra 	$L__BB0_4;
	mul.f32 	%f23, %f1, 0fBF000000;
	mul.f32 	%f28, %f23, %f2;
	mov.b32 	%r11, 1;
	bra.uni 	$L__BB0_6;
$L__BB0_4:
	setp.leu.f32 	%p4, %f4, 0f00000000;
	@%p4 bra 	$L__BB0_6;
	sqrt.rn.f32 	%f16, %f4;
	sub.f32 	%f17, %f1, %f16;
	mul.f32 	%f18, %f17, 0f3F000000;
	mul.f32 	%f28, %f2, %f18;
	neg.f32 	%f19, %f1;
	sub.f32 	%f20, %f19, %f16;
	mul.f32 	%f21, %f20, 0f3F000000;
	mul.f32 	%f27, %f2, %f21;
	mov.b32 	%r11, 2;
$L__BB0_6:
	setp.ge.f32 	%p5, %f2, 0f00000000;
	mov.f32 	%f29, 0f7F7FFFFF;
	@%p5 bra 	$L__BB0_9;
	setp.geu.f32 	%p6, %f2, 0f00000000;
	@%p6 bra 	$L__BB0_9;
	neg.f32 	%f26, %f4;
	div.rn.f32 	%f29, %f26, %f3;
$L__BB0_9:
	cvta.to.global.u64 	%rd6, %rd2;
	mul.wide.u32 	%rd7, %r1, 16;
	add.s64 	%rd8, %rd6, %rd7;
	st.global.u32 	[%rd8], %r11;
	st.global.f32 	[%rd8+4], %f28;
	st.global.f32 	[%rd8+8], %f27;
	st.global.f32 	[%rd8+12], %f29;
$L__BB0_10:
	ret;

}
	// .globl	_ZN3cub18CUB_300001_SM_10006detail11EmptyKernelIvEEvv
.visible .entry _ZN3cub18CUB_300001_SM_10006detail11EmptyKernelIvEEvv()
{


	ret;

}
	// .globl	_ZN3cub18CUB_300001_SM_10006detail8for_each13static_kernelINS2_12policy_hub_t12policy_500_tEmN6thrust24THRUST_300001_SM_1000_NS8cuda_cub20__uninitialized_fill7functorINS7_10device_ptrI3resEESC_EEEEvT0_T1_
.visible .entry _ZN3cub18CUB_300001_SM_10006detail8for_each13static_kernelINS2_12policy_hub_t12policy_500_tEmN6thrust24THRUST_300001_SM_1000_NS8cuda_cub20__uninitialized_fill7functorINS7_10device_ptrI3resEESC_EEEEvT0_T1_(
	.param .u64 _ZN3cub18CUB_300001_SM_10006detail8for_each13static_kernelINS2_12policy_hub_t12policy_500_tEmN6thrust24THRUST_300001_SM_1000_NS8cuda_cub20__uninitialized_fill7functorINS7_10device_ptrI3resEESC_EEEEvT0_T1__param_0,
	.param .align 8 .b8 _ZN3cub18CUB_300001_SM_10006detail8for_each13static_kernelINS2_12policy_hub_t12policy_500_tEmN6thrust24THRUST_300001_SM_1000_NS8cuda_cub20__uninitialized_fill7functorINS7_10device_ptrI3resEESC_EEEEvT0_T1__param_1[24]
)
.maxntid 256
{
	.reg .pred 	%p<4>;
	.reg .b32 	%r<7>;
	.reg .b32 	%f<7>;
	.reg .b64 	%rd<16>;

	ld.param.f32 	%f4, [_ZN3cub18CUB_300001_SM_10006detail8for_each13static_kernelINS2_12policy_hub_t12policy_500_tEmN6thrust24THRUST_300001_SM_1000_NS8cuda_cub20__uninitialized_fill7functorINS7_10device_ptrI3resEESC_EEEEvT0_T1__param_1+12];
	ld.param.u32 	%r3, [_ZN3cub18CUB_300001_SM_10006detail8for_each13static_kernelINS2_12policy_hub_t12policy_500_tEmN6thrust24THRUST_300001_SM_1000_NS8cuda_cub20__uninitialized_fill7functorINS7_10device_ptrI3resEESC_EEEEvT0_T1__param_1+8];
	ld.param.u64 	%rd4, [_ZN3cub18CUB_300001_SM_10006detail8for_each13static_kernelINS2_12policy_hub_t12policy_500_tEmN6thrust24THRUST_300001_SM_1000_NS8cuda_cub20__uninitialized_fill7functorINS7_10device_ptrI3resEESC_EEEEvT0_T1__param_1];
	ld.param.u64 	%rd5, [_ZN3cub18CUB_300001_SM_10006detail8for_each13static_kernelINS2_12policy_hub_t12policy_500_tEmN6thrust24THRUST_300001_SM_1000_NS8cuda_cub20__uninitialized_fill7functorINS7_10device_ptrI3resEESC_EEEEvT0_T1__param_0];
	ld.param.v2.f32 	{%f5, %f6}, [_ZN3cub18CUB_300001_SM_10006detail8for_each13static_kernelINS2_12policy_hub_t12policy_500_tEmN6thrust24THRUST_300001_SM_1000_NS8cuda_cub20__uninitialized_fill7functorINS7_10device_ptrI3resEESC_EEEEvT0_T1__param_1+16];
	mov.u32 	%r4, %ctaid.x;
	mul.wide.u32 	%rd1, %r4, 512;
	sub.s64 	%rd2, %rd5, %rd1;
	setp.lt.u64 	%p1, %rd2, 512;
	@%p1 bra 	$L__BB2_2;
	mov.u32 	%r6, %tid.x;
	cvta.to.global.u64 	%rd11, %rd4;
	cvt.u64.u32 	%rd12, %r6;
	add.s64 	%rd13, %rd1, %rd12;
	shl.b64 	%rd14, %rd13, 4;
	add.s64 	%rd15, %rd11, %rd14;
	st.global.u32 	[%rd15], %r3;
	st.global.f32 	[%rd15+4], %f4;
	st.global.f32 	[%rd15+8], %f5;
	st.global.f32 	[%rd15+12], %f6;
	st.global.u32 	[%rd15+4096], %r3;
	st.global.f32 	[%rd15+4100], %f4;
	st.global.f32 	[%rd15+4104], %f5;
	st.global.f32 	[%rd15+4108], %f6;
	bra.uni 	$L__BB2_6;
$L__BB2_2:
	cvta.to.global.u64 	%rd6, %rd4;
	mov.u32 	%r2, %tid.x;
	cvt.u64.u32 	%rd7, %r2;
	setp.le.u64 	%p2, %rd2, %rd7;
	add.s64 	%rd8, %rd1, %rd7;
	shl.b64 	%rd9, %rd8, 4;
	add.s64 	%rd3, %rd6, %rd9;
	@%p2 bra 	$L__BB2_4;
	st.global.u32 	[%rd3], %r3;
	st.global.f32 	[%rd3+4], %f4;
	st.global.f32 	[%rd3+8], %f5;
	st.global.f32 	[%rd3+12], %f6;
$L__BB2_4:
	add.s32 	%r5, %r2, 256;
	cvt.u64.u32 	%rd10, %r5;
	setp.le.u64 	%p3, %rd2, %rd10;
	@%p3 bra 	$L__BB2_6;
	st.global.u32 	[%rd3+4096], %r3;
	st.global.f32 	[%rd3+4100], %f4;
	st.global.f32 	[%rd3+4104], %f5;
	st.global.f32 	[%rd3+4108], %f6;
$L__BB2_6:
	ret;

}


// ===== COMPILED SASS (sm_100) =====

	.target	sm_100

	.elftype	@"ET_EXEC"


//--------------------- .note.nv.tkinfo           --------------------------
	.section	.note.nv.tkinfo,"",@"SHT_NOTE"
	.sectionflags	@"SHF_NOTE_NV_TKINFO"
	.tkinfo
        /*0018*/ 	.word	0x00000002
        /*0030*/ 	.string	""
        /*0030*/ 	.string	"ptxas"
        /*0030*/ 	.string	"Cuda compilation tools, release 13.0, V13.0.88"
        /*0030*/ 	.string	"Build cuda_13.0.r13.0/compiler.36424714_0"
        /*0030*/ 	.string	"-arch sm_100 -m 64 "



//--------------------- .note.nv.cuinfo           --------------------------
	.section	.note.nv.cuinfo,"",@"SHT_NOTE"
	.sectionflags	@"SHF_NOTE_NV_CUINFO"
        /*0018*/ 	.short	0x0002
        /*001a*/ 	.short	0x0064
        /*001c*/ 	.short	0x0082
	.zero		2


//--------------------- .nv.info                  --------------------------
	.section	.nv.info,"",@"SHT_CUDA_INFO"
	.align	4


	//----- nvinfo : EIATTR_REGCOUNT
	.align		4
        /*0000*/ 	.byte	0x04, 0x2f
        /*0002*/ 	.short	(.L_44 - .L_43)
	.align		4
.L_43:
        /*0004*/ 	.word	index@(_Z7computeP3wspP3resj)
        /*0008*/ 	.word	0x00000012


	//----- nvinfo : EIATTR_FRAME_SIZE
	.align		4
.L_44:
        /*000c*/ 	.byte	0x04, 0x11
        /*000e*/ 	.short	(.L_46 - .L_45)
	.align		4
.L_45:
        /*0010*/ 	.word	index@($__internal_1_$__cuda_sm3x_div_rn_noftz_f32_slowpath)
        /*0014*/ 	.word	0x00000000


	//----- nvinfo : EIATTR_FRAME_SIZE
	.align		4
.L_46:
        /*0018*/ 	.byte	0x04, 0x11
        /*001a*/ 	.short	(.L_48 - .L_47)
	.align		4
.L_47:
        /*001c*/ 	.word	index@($__internal_0_$__cuda_sm20_sqrt_rn_f32_slowpath)
        /*0020*/ 	.word	0x00000000


	//----- nvinfo : EIATTR_FRAME_SIZE
	.align		4
.L_48:
        /*0024*/ 	.byte	0x04, 0x11
        /*0026*/ 	.short	(.L_50 - .L_49)
	.align		4
.L_49:
        /*0028*/ 	.word	index@(_Z7computeP3wspP3resj)
        /*002c*/ 	.word	0x00000000


	//----- nvinfo : EIATTR_REGCOUNT
	.align		4
.L_50:
        /*0030*/ 	.byte	0x04, 0x2f
        /*0032*/ 	.short	(.L_52 - .L_51)
	.align		4
.L_51:
        /*0034*/ 	.word	index@(_ZN3cub18CUB_300001_SM_10006detail11EmptyKernelIvEEvv)
        /*0038*/ 	.word	0x00000004


	//----- nvinfo : EIATTR_FRAME_SIZE
	.align		4
.L_52:
        /*003c*/ 	.byte	0x04, 0x11
        /*003e*/ 	.short	(.L_54 - .L_53)
	.align		4
.L_53:
        /*0040*/ 	.word	index@(_ZN3cub18CUB_300001_SM_10006detail11EmptyKernelIvEEvv)
        /*0044*/ 	.word	0x00000000


	//----- nvinfo : EIATTR_REGCOUNT
	.align		4
.L_54:
        /*0048*/ 	.byte	0x04, 0x2f
        /*004a*/ 	.short	(.L_56 - .L_55)
	.align		4
.L_55:
        /*004c*/ 	.word	index@(_ZN3cub18CUB_300001_SM_10006detail8for_each13static_kernelINS2_12policy_hub_t12policy_500_tEmN6thrust24THRUST_300001_SM_1000_NS8cuda_cub20__uninitialized_fill7functorINS7_10device_ptrI3resEESC_EEEEvT0_T1_)
        /*0050*/ 	.word	0x0000000c


	//----- nvinfo : EIATTR_FRAME_SIZE
	.align		4
.L_56:
        /*0054*/ 	.byte	0x04, 0x11
        /*0056*/ 	.short	(.L_58 - .L_57)
	.align		4
.L_57:
        /*0058*/ 	.word	index@(_ZN3cub18CUB_300001_SM_10006detail8for_each13static_kernelINS2_12policy_hub_t12policy_500_tEmN6thrust24THRUST_300001_SM_1000_NS8cuda_cub20__uninitialized_fill7functorINS7_10device_ptrI3resEESC_EEEEvT0_T1_)
        /*005c*/ 	.word	0x00000000


	//----- nvinfo : EIATTR_MIN_STACK_SIZE
	.align		4
.L_58:
        /*0060*/ 	.byte	0x04, 0x12
        /*0062*/ 	.short	(.L_60 - .L_59)
	.align		4
.L_59:
        /*0064*/ 	.word	index@(_ZN3cub18CUB_300001_SM_10006detail8for_each13static_kernelINS2_12policy_hub_t12policy_500_tEmN6thrust24THRUST_300001_SM_1000_NS8cuda_cub20__uninitialized_fill7functorINS7_10device_ptrI3resEESC_EEEEvT0_T1_)
        /*0068*/ 	.word	0x00000000


	//----- nvinfo : EIATTR_MIN_STACK_SIZE
	.align		4
.L_60:
        /*006c*/ 	.byte	0x04, 0x12
        /*006e*/ 	.short	(.L_62 - .L_61)
	.align		4
.L_61:
        /*0070*/ 	.word	index@(_ZN3cub18CUB_300001_SM_10006detail11EmptyKernelIvEEvv)
        /*0074*/ 	.word	0x00000000


	//----- nvinfo : EIATTR_MIN_STACK_SIZE
	.align		4
.L_62:
        /*0078*/ 	.byte	0x04, 0x12
        /*007a*/ 	.short	(.L_64 - .L_63)
	.align		4
.L_63:
        /*007c*/ 	.word	index@(_Z7computeP3wspP3resj)
        /*0080*/ 	.word	0x00000000
.L_64:


//--------------------- .nv.compat                --------------------------
	.section	.nv.compat,"",@"SHT_CUDA_COMPAT_INFO"
	.align	4
        /*0000*/ 	.byte	0x02, 0x09, 0x00, 0x00, 0x02, 0x02, 0x01, 0x00, 0x02, 0x05, 0x05, 0x00, 0x03, 0x07, 0x01, 0x01
        /*0010*/ 	.byte	0x02, 0x03, 0x00, 0x00, 0x02, 0x06, 0x01, 0x00, 0x04, 0x0b, 0x08, 0x00, 0x01, 0x00, 0x00, 0x00
        /*0020*/ 	.byte	0x00, 0x00, 0x00, 0x00


//--------------------- .nv.info._ZN3cub18CUB_300001_SM_10006detail8for_each13static_kernelINS2_12policy_hub_t12policy_500_tEmN6thrust24THRUST_300001_SM_1000_NS8cuda_cub20__uninitialized_fill7functorINS7_10device_ptrI3resEESC_EEEEvT0_T1_ --------------------------
	.section	.nv.info._ZN3cub18CUB_300001_SM_10006detail8for_each13static_kernelINS2_12policy_hub_t12policy_500_tEmN6thrust24THRUST_300001_SM_1000_NS8cuda_cub20__uninitialized_fill7functorINS7_10device_ptrI3resEESC_EEEEvT0_T1_,"",@"SHT_CUDA_INFO"
	.sectionflags	@""
	.align	4


	//----- nvinfo : EIATTR_CUDA_API_VERSION
	.align		4
        /*0000*/ 	.byte	0x04, 0x37
        /*0002*/ 	.short	(.L_66 - .L_65)
.L_65:
        /*0004*/ 	.word	0x00000082


	//----- nvinfo : EIATTR_KPARAM_INFO
	.align		4
.L_66:
        /*0008*/ 	.byte	0x04, 0x17
        /*000a*/ 	.short	(.L_68 - .L_67)
.L_67:
        /*000c*/ 	.word	0x00000000
        /*0010*/ 	.short	0x0001
        /*0012*/ 	.short	0x0008
        /*0014*/ 	.byte	0x00, 0xf0, 0x61, 0x00


	//----- nvinfo : EIATTR_KPARAM_INFO
	.align		4
.L_68:
        /*0018*/ 	.byte	0x04, 0x17
        /*001a*/ 	.short	(.L_70 - .L_69)
.L_69:
        /*001c*/ 	.word	0x00000000
        /*0020*/ 	.short	0x0000
        /*0022*/ 	.short	0x0000
        /*0024*/ 	.byte	0x00, 0xf0, 0x21, 0x00


	//----- nvinfo : EIATTR_SPARSE_MMA_MASK
	.align		4
.L_70:
        /*0028*/ 	.byte	0x03, 0x50
        /*002a*/ 	.short	0x0000


	//----- nvinfo : EIATTR_MAXREG_COUNT
	.align		4
        /*002c*/ 	.byte	0x03, 0x1b
        /*002e*/ 	.short	0x00ff


	//----- nvinfo : EIATTR_MERCURY_ISA_VERSION
	.align		4
        /*0030*/ 	.byte	0x03, 0x5f
        /*0032*/ 	.short	0x0101


	//----- nvinfo : EIATTR_VRC_CTA_INIT_COUNT
	.align		4
        /*0034*/ 	.byte	0x02, 0x4a
	.zero		1
	.zero		1


	//----- nvinfo : EIATTR_EXIT_INSTR_OFFSETS
	.align		4
        /*0038*/ 	.byte	0x04, 0x1c
        /*003a*/ 	.short	(.L_72 - .L_71)


	//   ....[0]....
.L_71:
        /*003c*/ 	.word	0x000001a0


	//   ....[1]....
        /*0040*/ 	.word	0x000002e0


	//   ....[2]....
        /*0044*/ 	.word	0x00000350


	//----- nvinfo : EIATTR_MAX_THREADS
	.align		4
.L_72:
        /*0048*/ 	.byte	0x04, 0x05
        /*004a*/ 	.short	(.L_74 - .L_73)
.L_73:
        /*004c*/ 	.word	0x00000100
        /*0050*/ 	.word	0x00000001
        /*0054*/ 	.word	0x00000001


	//----- nvinfo : EIATTR_CBANK_PARAM_SIZE
	.align		4
.L_74:
        /*0058*/ 	.byte	0x03, 0x19
        /*005a*/ 	.short	0x0020


	//----- nvinfo : EIATTR_PARAM_CBANK
	.align		4
        /*005c*/ 	.byte	0x04, 0x0a
        /*005e*/ 	.short	(.L_76 - .L_75)
	.align		4
.L_75:
        /*0060*/ 	.word	index@(.nv.constant0._ZN3cub18CUB_300001_SM_10006detail8for_each13static_kernelINS2_12policy_hub_t12policy_500_tEmN6thrust24THRUST_300001_SM_1000_NS8cuda_cub20__uninitialized_fill7functorINS7_10device_ptrI3resEESC_EEEEvT0_T1_)
        /*0064*/ 	.short	0x0380
        /*0066*/ 	.short	0x0020


	//----- nvinfo : EIATTR_SW_WAR
	.align		4
.L_76:
        /*0068*/ 	.byte	0x04, 0x36
        /*006a*/ 	.short	(.L_78 - .L_77)
.L_77:
        /*006c*/ 	.word	0x00000008
.L_78:


//--------------------- .nv.info._ZN3cub18CUB_300001_SM_10006detail11EmptyKernelIvEEvv --------------------------
	.section	.nv.info._ZN3cub18CUB_300001_SM_10006detail11EmptyKernelIvEEvv,"",@"SHT_CUDA_INFO"
	.sectionflags	@""
	.align	4


	//----- nvinfo : EIATTR_CUDA_API_VERSION
	.align		4
        /*0000*/ 	.byte	0x04, 0x37
        /*0002*/ 	.short	(.L_80 - .L_79)
.L_79:
        /*0004*/ 	.word	0x00000082


	//----- nvinfo : EIATTR_SPARSE_MMA_MASK
	.align		4
.L_80:
        /*0008*/ 	.byte	0x03, 0x50
        /*000a*/ 	.short	0x0000


	//----- nvinfo : EIATTR_MAXREG_COUNT
	.align		4
        /*000c*/ 	.byte	0x03, 0x1b
        /*000e*/ 	.short	0x00ff


	//----- nvinfo : EIATTR_MERCURY_ISA_VERSION
	.align		4
        /*0010*/ 	.byte	0x03, 0x5f
        /*0012*/ 	.short	0x0101


	//----- nvinfo : EIATTR_VRC_CTA_INIT_COUNT
	.align		4
        /*0014*/ 	.byte	0x02, 0x4a
	.zero		1
	.zero		1


	//----- nvinfo : EIATTR_EXIT_INSTR_OFFSETS
	.align		4
        /*0018*/ 	.byte	0x04, 0x1c
        /*001a*/ 	.short	(.L_82 - .L_81)


	//   ....[0]....
.L_81:
        /*001c*/ 	.word	0x00000010


	//----- nvinfo : EIATTR_SW_WAR
	.align		4
.L_82:
        /*0020*/ 	.byte	0x04, 0x36
        /*0022*/ 	.short	(.L_84 - .L_83)
.L_83:
        /*0024*/ 	.word	0x00000008
.L_84:


//--------------------- .nv.info._Z7computeP3wspP3resj --------------------------
	.section	.nv.info._Z7computeP3wspP3resj,"",@"SHT_CUDA_INFO"
	.sectionflags	@""
	.align	4


	//----- nvinfo : EIATTR_CUDA_API_VERSION
	.align		4
        /*0000*/ 	.byte	0x04, 0x37
        /*0002*/ 	.short	(.L_86 - .L_85)
.L_85:
        /*0004*/ 	.word	0x00000082


	//----- nvinfo : EIATTR_KPARAM_INFO
	.align		4
.L_86:
        /*0008*/ 	.byte	0x04, 0x17
        /*000a*/ 	.short	(.L_88 - .L_87)
.L_87:
        /*000c*/ 	.word	0x00000000
        /*0010*/ 	.short	0x0002
        /*0012*/ 	.short	0x0010
        /*0014*/ 	.byte	0x00, 0xf0, 0x11, 0x00


	//----- nvinfo : EIATTR_KPARAM_INFO
	.align		4
.L_88:
        /*0018*/ 	.byte	0x04, 0x17
        /*001a*/ 	.short	(.L_90 - .L_89)
.L_89:
        /*001c*/ 	.word	0x00000000
        /*0020*/ 	.short	0x0001
        /*0022*/ 	.short	0x0008
        /*0024*/ 	.byte	0x00, 0xf5, 0x21, 0x00


	//----- nvinfo : EIATTR_KPARAM_INFO
	.align		4
.L_90:
        /*0028*/ 	.byte	0x04, 0x17
        /*002a*/ 	.short	(.L_92 - .L_91)
.L_91:
        /*002c*/ 	.word	0x00000000
        /*0030*/ 	.short	0x0000
        /*0032*/ 	.short	0x0000
        /*0034*/ 	.byte	0x00, 0xf5, 0x21, 0x00


	//----- nvinfo : EIATTR_SPARSE_MMA_MASK
	.align		4
.L_92:
        /*0038*/ 	.byte	0x03, 0x50
        /*003a*/ 	.short	0x0000


	//----- nvinfo : EIATTR_MAXREG_COUNT
	.align		4
        /*003c*/ 	.byte	0x03, 0x1b
        /*003e*/ 	.short	0x00ff


	//----- nvinfo : EIATTR_MERCURY_ISA_VERSION
	.align		4
        /*0040*/ 	.byte	0x03, 0x5f
        /*0042*/ 	.short	0x0101


	//----- nvinfo : EIATTR_VRC_CTA_INIT_COUNT
	.align		4
        /*0044*/ 	.byte	0x02, 0x4a
	.zero		1
	.zero		1


	//----- nvinfo : EIATTR_EXIT_INSTR_OFFSETS
	.align		4
        /*0048*/ 	.byte	0x04, 0x1c
        /*004a*/ 	.short	(.L_94 - .L_93)


	//   ....[0]....
.L_93:
        /*004c*/ 	.word	0x00000070


	//   ....[1]....
        /*0050*/ 	.word	0x000004b0


	//----- nvinfo : EIATTR_CRS_STACK_SIZE
	.align		4
.L_94:
        /*0054*/ 	.byte	0x04, 0x1e
        /*0056*/ 	.short	(.L_96 - .L_95)
.L_95:
        /*0058*/ 	.word	0x00000000


	//----- nvinfo : EIATTR_CBANK_PARAM_SIZE
	.align		4
.L_96:
        /*005c*/ 	.byte	0x03, 0x19
        /*005e*/ 	.short	0x0014


	//----- nvinfo : EIATTR_PARAM_CBANK
	.align		4
        /*0060*/ 	.byte	0x04, 0x0a
        /*0062*/ 	.short	(.L_98 - .L_97)
	.align		4
.L_97:
        /*0064*/ 	.word	index@(.nv.constant0._Z7computeP3wspP3resj)
        /*0068*/ 	.short	0x0380
        /*006a*/ 	.short	0x0014


	//----- nvinfo : EIATTR_SW_WAR
	.align		4
.L_98:
        /*006c*/ 	.byte	0x04, 0x36
        /*006e*/ 	.short	(.L_100 - .L_99)
.L_99:
        /*0070*/ 	.word	0x00000008
.L_100:


//--------------------- .nv.callgraph             --------------------------
	.section	.nv.callgraph,"",@"SHT_CUDA_CALLGRAPH"
	.align	4
	.sectionentsize	8
	.align		4
        /*0000*/ 	.word	0x00000000
	.align		4
        /*0004*/ 	.word	0xffffffff
	.align		4
        /*0008*/ 	.word	0x00000000
	.align		4
        /*000c*/ 	.word	0xfffffffe
	.align		4
        /*0010*/ 	.word	0x00000000
	.align		4
        /*0014*/ 	.word	0xfffffffd
	.align		4
        /*0018*/ 	.word	0x00000000
	.align		4
        /*001c*/ 	.word	0xfffffffc


//--------------------- .nv.constant4             --------------------------
	.section	.nv.constant4,"a",@progbits
	.align	8
	.align		8
.nv.constant4:
        /*0000*/ 	.dword	_ZN34_INTERNAL_c6e02a2d_4_k_cu_446c504a4cuda3std3__45__cpo5beginE
	.align		8
        /*0008*/ 	.dword	_ZN34_INTERNAL_c6e02a2d_4_k_cu_446c504a4cuda3std3__45__cpo3endE
	.align		8
        /*0010*/ 	.dword	_ZN34_INTERNAL_c6e02a2d_4_k_cu_446c504a4cuda3std3__45__cpo6cbeginE
	.align		8
        /*0018*/ 	.dword	_ZN34_INTERNAL_c6e02a2d_4_k_cu_446c504a4cuda3std3__45__cpo4cendE
	.align		8
        /*0020*/ 	.dword	_ZN34_INTERNAL_c6e02a2d_4_k_cu_446c504a4cuda3std3__45__cpo6rbeginE
	.align		8
        /*0028*/ 	.dword	_ZN34_INTERNAL_c6e02a2d_4_k_cu_446c504a4cuda3std3__45__cpo4rendE
	.align		8
        /*0030*/ 	.dword	_ZN34_INTERNAL_c6e02a2d_4_k_cu_446c504a4cuda3std3__45__cpo7crbeginE
	.align		8
        /*0038*/ 	.dword	_ZN34_INTERNAL_c6e02a2d_4_k_cu_446c504a4cuda3std3__45__cpo5crendE
	.align		8
        /*0040*/ 	.dword	_ZN34_INTERNAL_c6e02a2d_4_k_cu_446c504a4cuda3std3__436_GLOBAL__N__c6e02a2d_4_k_cu_446c504a6ignoreE
	.align		8
        /*0048*/ 	.dword	_ZN34_INTERNAL_c6e02a2d_4_k_cu_446c504a4cuda3std3__419piecewise_constructE
	.align		8
        /*0050*/ 	.dword	_ZN34_INTERNAL_c6e02a2d_4_k_cu_446c504a4cuda3std3__48in_placeE
	.align		8
        /*0058*/ 	.dword	_ZN34_INTERNAL_c6e02a2d_4_k_cu_446c504a4cuda3std3__420unreachable_sentinelE
	.align		8
        /*0060*/ 	.dword	_ZN34_INTERNAL_c6e02a2d_4_k_cu_446c504a4cuda3std3__47nulloptE
	.align		8
        /*0068*/ 	.dword	_ZN34_INTERNAL_c6e02a2d_4_k_cu_446c504a4cuda3std3__48unexpectE
	.align		8
        /*0070*/ 	.dword	_ZN34_INTERNAL_c6e02a2d_4_k_cu_446c504a4cuda3std6ranges3__45__cpo4swapE
	.align		8
        /*0078*/ 	.dword	_ZN34_INTERNAL_c6e02a2d_4_k_cu_446c504a4cuda3std6ranges3__45__cpo9iter_moveE
	.align		8
        /*0080*/ 	.dword	_ZN34_INTERNAL_c6e02a2d_4_k_cu_446c504a4cuda3std6ranges3__45__cpo5beginE
	.align		8
        /*0088*/ 	.dword	_ZN34_INTERNAL_c6e02a2d_4_k_cu_446c504a4cuda3std6ranges3__45__cpo3endE
	.align		8
        /*0090*/ 	.dword	_ZN34_INTERNAL_c6e02a2d_4_k_cu_446c504a4cuda3std6ranges3__45__cpo6cbeginE
	.align		8
        /*0098*/ 	.dword	_ZN34_INTERNAL_c6e02a2d_4_k_cu_446c504a4cuda3std6ranges3__45__cpo4cendE
	.align		8
        /*00a0*/ 	.dword	_ZN34_INTERNAL_c6e02a2d_4_k_cu_446c504a4cuda3std6ranges3__45__cpo7advanceE
	.align		8
        /*00a8*/ 	.dword	_ZN34_INTERNAL_c6e02a2d_4_k_cu_446c504a4cuda3std6ranges3__45__cpo9iter_swapE
	.align		8
        /*00b0*/ 	.dword	_ZN34_INTERNAL_c6e02a2d_4_k_cu_446c504a4cuda3std6ranges3__45__cpo4nextE
	.align		8
        /*00b8*/ 	.dword	_ZN34_INTERNAL_c6e02a2d_4_k_cu_446c504a4cuda3std6ranges3__45__cpo4prevE
	.align		8
        /*00c0*/ 	.dword	_ZN34_INTERNAL_c6e02a2d_4_k_cu_446c504a4cuda3std6ranges3__45__cpo4dataE
	.align		8
        /*00c8*/ 	.dword	_ZN34_INTERNAL_c6e02a2d_4_k_cu_446c504a4cuda3std6ranges3__45__cpo5cdataE
	.align		8
        /*00d0*/ 	.dword	_ZN34_INTERNAL_c6e02a2d_4_k_cu_446c504a4cuda3std6ranges3__45__cpo4sizeE
	.align		8
        /*00d8*/ 	.dword	_ZN34_INTERNAL_c6e02a2d_4_k_cu_446c504a4cuda3std6ranges3__45__cpo5ssizeE
	.align		8
        /*00e0*/ 	.dword	_ZN34_INTERNAL_c6e02a2d_4_k_cu_446c504a4cuda3std6ranges3__45__cpo8distanceE
	.align		8
        /*00e8*/ 	.dword	_ZN34_INTERNAL_c6e02a2d_4_k_cu_446c504a6thrust24THRUST_300001_SM_1000_NS8cuda_cub3parE
	.align		8
        /*00f0*/ 	.dword	_ZN34_INTERNAL_c6e02a2d_4_k_cu_446c504a6thrust24THRUST_300001_SM_1000_NS8cuda_cub10par_nosyncE
	.align		8
        /*00f8*/ 	.dword	_ZN34_INTERNAL_c6e02a2d_4_k_cu_446c504a6thrust24THRUST_300001_SM_1000_NS6system6detail10sequential3seqE
	.align		8
        /*0100*/ 	.dword	_ZN34_INTERNAL_c6e02a2d_4_k_cu_446c504a6thrust24THRUST_300001_SM_1000_NS12placeholders2_1E
	.align		8
        /*0108*/ 	.dword	_ZN34_INTERNAL_c6e02a2d_4_k_cu_446c504a6thrust24THRUST_300001_SM_1000_NS12placeholders2_2E
	.align		8
        /*0110*/ 	.dword	_ZN34_INTERNAL_c6e02a2d_4_k_cu_446c504a6thrust24THRUST_300001_SM_1000_NS12placeholders2_3E
	.align		8
        /*0118*/ 	.dword	_ZN34_INTERNAL_c6e02a2d_4_k_cu_446c504a6thrust24THRUST_300001_SM_1000_NS12placeholders2_4E
	.align		8
        /*0120*/ 	.dword	_ZN34_INTERNAL_c6e02a2d_4_k_cu_446c504a6thrust24THRUST_300001_SM_1000_NS12placeholders2_5E
	.align		8
        /*0128*/ 	.dword	_ZN34_INTERNAL_c6e02a2d_4_k_cu_446c504a6thrust24THRUST_300001_SM_1000_NS12placeholders2_6E
	.align		8
        /*0130*/ 	.dword	_ZN34_INTERNAL_c6e02a2d_4_k_cu_446c504a6thrust24THRUST_300001_SM_1000_NS12placeholders2_7E
	.align		8
        /*0138*/ 	.dword	_ZN34_INTERNAL_c6e02a2d_4_k_cu_446c504a6thrust24THRUST_300001_SM_1000_NS12placeholders2_8E
	.align		8
        /*0140*/ 	.dword	_ZN34_INTERNAL_c6e02a2d_4_k_cu_446c504a6thrust24THRUST_300001_SM_1000_NS12placeholders2_9E
	.align		8
        /*0148*/ 	.dword	_ZN34_INTERNAL_c6e02a2d_4_k_cu_446c504a6thrust24THRUST_300001_SM_1000_NS12placeholders3_10E
	.align		8
        /*0150*/ 	.dword	_ZN34_INTERNAL_c6e02a2d_4_k_cu_446c504a6thrust24THRUST_300001_SM_1000_NS3seqE


//--------------------- .text._ZN3cub18CUB_300001_SM_10006detail8for_each13static_kernelINS2_12policy_hub_t12policy_500_tEmN6thrust24THRUST_300001_SM_1000_NS8cuda_cub20__uninitialized_fill7functorINS7_10device_ptrI3resEESC_EEEEvT0_T1_ --------------------------
	.section	.text._ZN3cub18CUB_300001_SM_10006detail8for_each13static_kernelINS2_12policy_hub_t12policy_500_tEmN6thrust24THRUST_300001_SM_1000_NS8cuda_cub20__uninitialized_fill7functorINS7_10device_ptrI3resEESC_EEEEvT0_T1_,"ax",@progbits
	.align	128
        .global         _ZN3cub18CUB_300001_SM_10006detail8for_each13static_kernelINS2_12policy_hub_t12policy_500_tEmN6thrust24THRUST_300001_SM_1000_NS8cuda_cub20__uninitialized_fill7functorINS7_10device_ptrI3resEESC_EEEEvT0_T1_
        .type           _ZN3cub18CUB_300001_SM_10006detail8for_each13static_kernelINS2_12policy_hub_t12policy_500_tEmN6thrust24THRUST_300001_SM_1000_NS8cuda_cub20__uninitialized_fill7functorINS7_10device_ptrI3resEESC_EEEEvT0_T1_,@function
        .size           _ZN3cub18CUB_300001_SM_10006detail8for_each13static_kernelINS2_12policy_hub_t12policy_500_tEmN6thrust24THRUST_300001_SM_1000_NS8cuda_cub20__uninitialized_fill7functorINS7_10device_ptrI3resEESC_EEEEvT0_T1_,(.L_x_26 - _ZN3cub18CUB_300001_SM_10006detail8for_each13static_kernelINS2_12policy_hub_t12policy_500_tEmN6thrust24THRUST_300001_SM_1000_NS8cuda_cub20__uninitialized_fill7functorINS7_10device_ptrI3resEESC_EEEEvT0_T1_)
        .other          _ZN3cub18CUB_300001_SM_10006detail8for_each13static_kernelINS2_12policy_hub_t12policy_500_tEmN6thrust24THRUST_300001_SM_1000_NS8cuda_cub20__uninitialized_fill7functorINS7_10device_ptrI3resEESC_EEEEvT0_T1_,@"STO_CUDA_ENTRY STV_DEFAULT"
_ZN3cub18CUB_300001_SM_10006detail8for_each13static_kernelINS2_12policy_hub_t12policy_500_tEmN6thrust24THRUST_300001_SM_1000_NS8cuda_cub20__uninitialized_fill7functorINS7_10device_ptrI3resEESC_EEEEvT0_T1_:
.text._ZN3cub18CUB_300001_SM_10006detail8for_each13static_kernelINS2_12policy_hub_t12policy_500_tEmN6thrust24THRUST_300001_SM_1000_NS8cuda_cub20__uninitialized_fill7functorINS7_10device_ptrI3resEESC_EEEEvT0_T1_:
[----:B------:R-:W-:Y:S08]  /*0000*/  LDC R1, c[0x0][0x37c] ;  /* 0x0000df00ff017b82 */ /* 0x000ff00000000800 */
[----:B------:R-:W0:Y:S01]  /*0010*/  S2UR UR4, SR_CTAID.X ;  /* 0x00000000000479c3 */ /* 0x000e220000002500 */
[----:B------:R-:W1:Y:S01]  /*0020*/  LDCU.64 UR6, c[0x0][0x380] ;  /* 0x00007000ff0677ac */ /* 0x000e620008000a00 */
[----:B------:R-:W2:Y:S01]  /*0030*/  LDCU.64 UR8, c[0x0][0x358] ;  /* 0x00006b00ff0877ac */ /* 0x000ea20008000a00 */
[----:B0-----:R-:W-:-:S04]  /*0040*/  UIMAD.WIDE.U32 UR4, UR4, 0x200, URZ ;  /* 0x00000200040478a5 */ /* 0x001fc8000f8e00ff */
[----:B-1----:R-:W-:-:S04]  /*0050*/  UIADD3 UR6, UP0, UPT, -UR4, UR6, URZ ;  /* 0x0000000604067290 */ /* 0x002fc8000ff1e1ff */
[----:B------:R-:W-:Y:S02]  /*0060*/  UIADD3.X UR7, UPT, UPT, ~UR5, UR7, URZ, UP0, !UPT ;  /* 0x0000000705077290 */ /* 0x000fe400087fe5ff */
[----:B------:R-:W-:-:S04]  /*0070*/  UISETP.GE.U32.AND UP0, UPT, UR6, 0x200, UPT ;  /* 0x000002000600788c */ /* 0x000fc8000bf06070 */
[----:B------:R-:W-:-:S09]  /*0080*/  UISETP.GE.U32.AND.EX UP0, UPT, UR7, URZ, UPT, UP0 ;  /* 0x000000ff0700728c */ /* 0x000fd2000bf06100 */
[----:B--2---:R-:W-:Y:S05]  /*0090*/  BRA.U !UP0, `(.L_x_0) ;  /* 0x0000000108447547 */ /* 0x004fea000b800000 */
[----:B------:R-:W0:Y:S01]  /*00a0*/  S2R R0, SR_TID.X ;  /* 0x0000000000007919 */ /* 0x000e220000002100 */
[----:B------:R-:W1:Y:S01]  /*00b0*/  LDCU.64 UR6, c[0x0][0x388] ;  /* 0x00007100ff0677ac */ /* 0x000e620008000a00 */
[----:B------:R-:W2:Y:S08]  /*00c0*/  LDC.64 R4, c[0x0][0x390] ;  /* 0x0000e400ff047b82 */ /* 0x000eb00000000a00 */
[----:B------:R-:W3:Y:S01]  /*00d0*/  LDC.64 R6, c[0x0][0x398] ;  /* 0x0000e600ff067b82 */ /* 0x000ee20000000a00 */
[----:B0-----:R-:W-:-:S05]  /*00e0*/  IADD3 R0, P0, PT, R0, UR4, RZ ;  /* 0x0000000400007c10 */ /* 0x001fca000ff1e0ff */
[----:B------:R-:W-:Y:S01]  /*00f0*/  IMAD.X R3, RZ, RZ, UR5, P0 ;  /* 0x00000005ff037e24 */ /* 0x000fe200080e06ff */
[----:B-1----:R-:W-:-:S04]  /*0100*/  LEA R2, P0, R0, UR6, 0x4 ;  /* 0x0000000600027c11 */ /* 0x002fc8000f8020ff */
[----:B------:R-:W-:-:S05]  /*0110*/  LEA.HI.X R3, R0, UR7, R3, 0x4, P0 ;  /* 0x0000000700037c11 */ /* 0x000fca00080f2403 */
[----:B--2---:R-:W-:Y:S04]  /*0120*/  STG.E desc[UR8][R2.64], R4 ;  /* 0x0000000402007986 */ /* 0x004fe8000c101908 */
[----:B------:R-:W-:Y:S04]  /*0130*/  STG.E desc[UR8][R2.64+0x1000], R4 ;  /* 0x0010000402007986 */ /* 0x000fe8000c101908 */
[----:B------:R-:W-:Y:S04]  /*0140*/  STG.E desc[UR8][R2.64+0x4], R5 ;  /* 0x0000040502007986 */ /* 0x000fe8000c101908 */
[----:B------:R-:W-:Y:S04]  /*0150*/  STG.E desc[UR8][R2.64+0x1004], R5 ;  /* 0x0010040502007986 */ /* 0x000fe8000c101908 */
[----:B---3--:R-:W-:Y:S04]  /*0160*/  STG.E desc[UR8][R2.64+0x8], R6 ;  /* 0x0000080602007986 */ /* 0x008fe8000c101908 */
[----:B------:R-:W-:Y:S04]  /*0170*/  STG.E desc[UR8][R2.64+0x1008], R6 ;  /* 0x0010080602007986 */ /* 0x000fe8000c101908 */
[----:B------:R-:W-:Y:S04]  /*0180*/  STG.E desc[UR8][R2.64+0xc], R7 ;  /* 0x00000c0702007986 */ /* 0x000fe8000c101908 */
[----:B------:R-:W-:Y:S01]  /*0190*/  STG.E desc[UR8][R2.64+0x100c], R7 ;  /* 0x00100c0702007986 */ /* 0x000fe2000c101908 */
[----:B------:R-:W-:Y:S05]  /*01a0*/  EXIT ;  /* 0x000000000000794d */ /* 0x000fea0003800000 */
.L_x_0:
[----:B------:R-:W0:Y:S01]  /*01b0*/  S2R R0, SR_TID.X ;  /* 0x0000000000007919 */ /* 0x000e220000002100 */
[----:B------:R-:W1:Y:S01]  /*01c0*/  LDCU.64 UR10, c[0x0][0x388] ;  /* 0x00007100ff0a77ac */ /* 0x000e620008000a00 */
[----:B------:R-:W2:Y:S01]  /*01d0*/  LDC.64 R6, c[0x0][0x390] ;  /* 0x0000e400ff067b82 */ /* 0x000ea20000000a00 */
[----:B------:R-:W-:-:S07]  /*01e0*/  IMAD.U32 R2, RZ, RZ, UR7 ;  /* 0x00000007ff027e24 */ /* 0x000fce000f8e00ff */
[----:B------:R-:W3:Y:S01]  /*01f0*/  LDC.64 R8, c[0x0][0x398] ;  /* 0x0000e600ff087b82 */ /* 0x000ee20000000a00 */
[C---:B0-----:R-:W-:Y:S02]  /*0200*/  ISETP.LT.U32.AND P0, PT, R0.reuse, UR6, PT ;  /* 0x0000000600007c0c */ /* 0x041fe4000bf01070 */
[C---:B------:R-:W-:Y:S01]  /*0210*/  IADD3 R3, P1, PT, R0.reuse, UR4, RZ ;  /* 0x0000000400037c10 */ /* 0x040fe2000ff3e0ff */
[----:B------:R-:W-:Y:S01]  /*0220*/  VIADD R0, R0, 0x100 ;  /* 0x0000010000007836 */ /* 0x000fe20000000000 */
[----:B------:R-:W-:Y:S02]  /*0230*/  ISETP.GT.U32.AND.EX P0, PT, R2, RZ, PT, P0 ;  /* 0x000000ff0200720c */ /* 0x000fe40003f04100 */
[----:B-1----:R-:W-:Y:S01]  /*0240*/  LEA R2, P2, R3, UR10, 0x4 ;  /* 0x0000000a03027c11 */ /* 0x002fe2000f8420ff */
[----:B------:R-:W-:Y:S01]  /*0250*/  IMAD.X R4, RZ, RZ, UR5, P1 ;  /* 0x00000005ff047e24 */ /* 0x000fe200088e06ff */
[----:B------:R-:W-:Y:S01]  /*0260*/  ISETP.LT.U32.AND P1, PT, R0, UR6, PT ;  /* 0x0000000600007c0c */ /* 0x000fe2000bf21070 */
[----:B------:R-:W-:-:S03]  /*0270*/  IMAD.U32 R0, RZ, RZ, UR7 ;  /* 0x00000007ff007e24 */ /* 0x000fc6000f8e00ff */
[----:B------:R-:W-:Y:S02]  /*0280*/  LEA.HI.X R3, R3, UR11, R4, 0x4, P2 ;  /* 0x0000000b03037c11 */ /* 0x000fe400090f2404 */
[----:B------:R-:W-:-:S03]  /*0290*/  ISETP.GT.U32.AND.EX P1, PT, R0, RZ, PT, P1 ;  /* 0x000000ff0000720c */ /* 0x000fc60003f24110 */
[----:B--2---:R0:W-:Y:S04]  /*02a0*/  @P0 STG.E desc[UR8][R2.64], R6 ;  /* 0x0000000602000986 */ /* 0x0041e8000c101908 */
[----:B------:R0:W-:Y:S04]  /*02b0*/  @P0 STG.E desc[UR8][R2.64+0x4], R7 ;  /* 0x0000040702000986 */ /* 0x0001e8000c101908 */
[----:B---3--:R0:W-:Y:S04]  /*02c0*/  @P0 STG.E desc[UR8][R2.64+0x8], R8 ;  /* 0x0000080802000986 */ /* 0x0081e8000c101908 */
[----:B------:R0:W-:Y:S01]  /*02d0*/  @P0 STG.E desc[UR8][R2.64+0xc], R9 ;  /* 0x00000c0902000986 */ /* 0x0001e2000c101908 */
[----:B------:R-:W-:Y:S05]  /*02e0*/  @!P1 EXIT ;  /* 0x000000000000994d */ /* 0x000fea0003800000 */
[----:B------:R-:W1:Y:S08]  /*02f0*/  LDC.64 R4, c[0x0][0x390] ;  /* 0x0000e400ff047b82 */ /* 0x000e700000000a00 */
[----:B0-----:R-:W0:Y:S01]  /*0300*/  LDC.64 R6, c[0x0][0x398] ;  /* 0x0000e600ff067b82 */ /* 0x001e220000000a00 */
[----:B-1----:R-:W-:Y:S04]  /*0310*/  STG.E desc[UR8][R2.64+0x1000], R4 ;  /* 0x0010000402007986 */ /* 0x002fe8000c101908 */
[----:B------:R-:W-:Y:S04]  /*0320*/  STG.E desc[UR8][R2.64+0x1004], R5 ;  /* 0x0010040502007986 */ /* 0x000fe8000c101908 */
[----:B0-----:R-:W-:Y:S04]  /*0330*/  STG.E desc[UR8][R2.64+0x1008], R6 ;  /* 0x0010080602007986 */ /* 0x001fe8000c101908 */
[----:B------:R-:W-:Y:S01]  /*0340*/  STG.E desc[UR8][R2.64+0x100c], R7 ;  /* 0x00100c0702007986 */ /* 0x000fe2000c101908 */
[----:B------:R-:W-:Y:S05]  /*0350*/  EXIT ;  /* 0x000000000000794d */ /* 0x000fea0003800000 */
.L_x_1:
[----:B------:R-:W-:-:S00]  /*0360*/  BRA `(.L_x_1) ;  /* 0xfffffffc00fc7947 */ /* 0x000fc0000383ffff */
[----:B------:R-:W-:-:S00]  /*0370*/  NOP ;  /* 0x0000000000007918 */ /* 0x000fc00000000000 */
        /* <DEDUP_REMOVED lines=8> */
.L_x_26:


//--------------------- .text._ZN3cub18CUB_300001_SM_10006detail11EmptyKernelIvEEvv --------------------------
	.section	.text._ZN3cub18CUB_300001_SM_10006detail11EmptyKernelIvEEvv,"ax",@progbits
	.align	128
        .global         _ZN3cub18CUB_300001_SM_10006detail11EmptyKernelIvEEvv
        .type           _ZN3cub18CUB_300001_SM_10006detail11EmptyKernelIvEEvv,@function
        .size           _ZN3cub18CUB_300001_SM_10006detail11EmptyKernelIvEEvv,(.L_x_27 - _ZN3cub18CUB_300001_SM_10006detail11EmptyKernelIvEEvv)
        .other          _ZN3cub18CUB_300001_SM_10006detail11EmptyKernelIvEEvv,@"STO_CUDA_ENTRY STV_DEFAULT"
_ZN3cub18CUB_300001_SM_10006detail11EmptyKernelIvEEvv:
.text._ZN3cub18CUB_300001_SM_10006detail11EmptyKernelIvEEvv:
[----:B------:R-:W-:Y:S01]  /*0000*/  LDC R1, c[0x0][0x37c] ;  /* 0x0000df00ff017b82 */ /* 0x000fe20000000800 */
[----:B------:R-:W-:Y:S05]  /*0010*/  EXIT ;  /* 0x000000000000794d */ /* 0x000fea0003800000 */
.L_x_2:
        /* <DEDUP_REMOVED lines=14> */
.L_x_27:


//--------------------- .text._Z7computeP3wspP3resj --------------------------
	.section	.text._Z7computeP3wspP3resj,"ax",@progbits
	.align	128
        .global         _Z7computeP3wspP3resj
        .type           _Z7computeP3wspP3resj,@function
        .size           _Z7computeP3wspP3resj,(.L_x_25 - _Z7computeP3wspP3resj)
        .other          _Z7computeP3wspP3resj,@"STO_CUDA_ENTRY STV_DEFAULT"
_Z7computeP3wspP3resj:
.text._Z7computeP3wspP3resj:
[----:B------:R-:W-:Y:S01]  /*0000*/  LDC R1, c[0x0][0x37c] ;  /* 0x0000df00ff017b82 */ /* 0x000fe20000000800 */
[----:B------:R-:W0:Y:S07]  /*0010*/  S2R R2, SR_TID.X ;  /* 0x0000000000027919 */ /* 0x000e2e0000002100 */
[----:B------:R-:W0:Y:S01]  /*0020*/  S2UR UR4, SR_CTAID.X ;  /* 0x00000000000479c3 */ /* 0x000e220000002500 */
[----:B------:R-:W1:Y:S07]  /*0030*/  LDCU UR5, c[0x0][0x390] ;  /* 0x00007200ff0577ac */ /* 0x000e6e0008000800 */
[----:B------:R-:W0:Y:S02]  /*0040*/  LDC R3, c[0x0][0x360] ;  /* 0x0000d800ff037b82 */ /* 0x000e240000000800 */
[----:B0-----:R-:W-:-:S05]  /*0050*/  IMAD R2, R3, UR4, R2 ;  /* 0x0000000403027c24 */ /* 0x001fca000f8e0202 */
[----:B-1----:R-:W-:-:S13]  /*0060*/  ISETP.GE.U32.AND P0, PT, R2, UR5, PT ;  /* 0x0000000502007c0c */ /* 0x002fda000bf06070 */
[----:B------:R-:W-:Y:S05]  /*0070*/  @P0 EXIT ;  /* 0x000000000000094d */ /* 0x000fea0003800000 */
[----:B------:R-:W0:Y:S01]  /*0080*/  LDC.64 R8, c[0x0][0x380] ;  /* 0x0000e000ff087b82 */ /* 0x000e220000000a00 */
[----:B------:R-:W1:Y:S01]  /*0090*/  LDCU.64 UR4, c[0x0][0x358] ;  /* 0x00006b00ff0477ac */ /* 0x000e620008000a00 */
[----:B0-----:R-:W-:-:S05]  /*00a0*/  IMAD.WIDE.U32 R8, R2, 0xc, R8 ;  /* 0x0000000c02087825 */ /* 0x001fca00078e0008 */
[----:B-1----:R-:W2:Y:S04]  /*00b0*/  LDG.E R3, desc[UR4][R8.64] ;  /* 0x0000000408037981 */ /* 0x002ea8000c1e1900 */
[----:B------:R-:W3:Y:S04]  /*00c0*/  LDG.E R0, desc[UR4][R8.64+0x8] ;  /* 0x0000080408007981 */ /* 0x000ee8000c1e1900 */
[----:B------:R-:W4:Y:S01]  /*00d0*/  LDG.E R7, desc[UR4][R8.64+0x4] ;  /* 0x0000040408077981 */ /* 0x000f22000c1e1900 */
[----:B------:R-:W-:Y:S01]  /*00e0*/  BSSY.RECONVERGENT B0, `(.L_x_3) ;  /* 0x0000022000007945 */ /* 0x000fe20003800200 */
[----:B------:R-:W-:-:S02]  /*00f0*/  IMAD.MOV.U32 R4, RZ, RZ, RZ ;  /* 0x000000ffff047224 */ /* 0x000fc400078e00ff */
[----:B--2---:R-:W-:-:S04]  /*0100*/  FMUL R5, R3, 4 ;  /* 0x4080000003057820 */ /* 0x004fc80000400000 */
[----:B---3--:R-:W-:-:S04]  /*0110*/  FMUL R0, R5, R0 ;  /* 0x0000000005007220 */ /* 0x008fc80000400000 */
[----:B----4-:R-:W-:-:S05]  /*0120*/  FFMA R0, R7, R7, R0 ;  /* 0x0000000707007223 */ /* 0x010fca0000000000 */
[----:B------:R-:W-:-:S13]  /*0130*/  FSETP.GEU.AND P0, PT, R0, RZ, PT ;  /* 0x000000ff0000720b */ /* 0x000fda0003f0e000 */
[----:B------:R-:W-:Y:S05]  /*0140*/  @!P0 BRA `(.L_x_4) ;  /* 0x00000000006c8947 */ /* 0x000fea0003800000 */
[----:B------:R-:W-:-:S13]  /*0150*/  FSETP.NEU.AND P0, PT, R0, RZ, PT ;  /* 0x000000ff0000720b */ /* 0x000fda0003f0d000 */
[----:B------:R-:W-:Y:S01]  /*0160*/  @!P0 FMUL R8, R7, -0.5 ;  /* 0xbf00000007088820 */ /* 0x000fe20000400000 */
[----:B------:R-:W-:-:S03]  /*0170*/  @!P0 IMAD.MOV.U32 R4, RZ, RZ, 0x1 ;  /* 0x00000001ff048424 */ /* 0x000fc600078e00ff */
[----:B------:R-:W-:Y:S01]  /*0180*/  @!P0 FMUL R6, R3, R8 ;  /* 0x0000000803068220 */ /* 0x000fe20000400000 */
[----:B------:R-:W-:Y:S06]  /*0190*/  @!P0 BRA `(.L_x_4) ;  /* 0x0000000000588947 */ /* 0x000fec0003800000 */
[----:B------:R-:W-:-:S13]  /*01a0*/  FSETP.GT.AND P0, PT, R0, RZ, PT ;  /* 0x000000ff0000720b */ /* 0x000fda0003f04000 */
[----:B------:R-:W-:Y:S05]  /*01b0*/  @!P0 BRA `(.L_x_4) ;  /* 0x0000000000508947 */ /* 0x000fea0003800000 */
[----:B------:R-:W-:Y:S01]  /*01c0*/  VIADD R4, R0, 0xf3000000 ;  /* 0xf300000000047836 */ /* 0x000fe20000000000 */
[----:B------:R0:W1:Y:S01]  /*01d0*/  MUFU.RSQ R9, R0 ;  /* 0x0000000000097308 */ /* 0x0000620000001400 */
[----:B------:R-:W-:Y:S03]  /*01e0*/  BSSY.RECONVERGENT B1, `(.L_x_5) ;  /* 0x000000a000017945 */ /* 0x000fe60003800200 */
[----:B------:R-:W-:-:S13]  /*01f0*/  ISETP.GT.U32.AND P0, PT, R4, 0x727fffff, PT ;  /* 0x727fffff0400780c */ /* 0x000fda0003f04070 */
[----:B01----:R-:W-:Y:S05]  /*0200*/  @!P0 BRA `(.L_x_6) ;  /* 0x00000000000c8947 */ /* 0x003fea0003800000 */
[----:B------:R-:W-:-:S07]  /*0210*/  MOV R10, 0x230 ;  /* 0x00000230000a7802 */ /* 0x000fce0000000f00 */
[----:B------:R-:W-:Y:S05]  /*0220*/  CALL.REL.NOINC `($__internal_0_$__cuda_sm20_sqrt_rn_f32_slowpath) ;  /* 0x0000000000a47944 */ /* 0x000fea0003c00000 */
[----:B------:R-:W-:Y:S05]  /*0230*/  BRA `(.L_x_7) ;  /* 0x0000000000107947 */ /* 0x000fea0003800000 */
.L_x_6:
[----:B------:R-:W-:Y:S01]  /*0240*/  FMUL.FTZ R11, R0, R9 ;  /* 0x00000009000b7220 */ /* 0x000fe20000410000 */
[----:B------:R-:W-:-:S03]  /*0250*/  FMUL.FTZ R9, R9, 0.5 ;  /* 0x3f00000009097820 */ /* 0x000fc60000410000 */
[----:B------:R-:W-:-:S04]  /*0260*/  FFMA R4, -R11, R11, R0 ;  /* 0x0000000b0b047223 */ /* 0x000fc80000000100 */
[----:B------:R-:W-:-:S07]  /*0270*/  FFMA R4, R4, R9, R11 ;  /* 0x0000000904047223 */ /* 0x000fce000000000b */
.L_x_7:
[----:B------:R-:W-:Y:S05]  /*0280*/  BSYNC.RECONVERGENT B1 ;  /* 0x0000000000017941 */ /* 0x000fea0003800200 */
.L_x_5:
[C-C-:B------:R-:W-:Y:S01]  /*0290*/  FADD R6, R7.reuse, -R4.reuse ;  /* 0x8000000407067221 */ /* 0x140fe20000000000 */
[----:B------:R-:W-:-:S03]  /*02a0*/  FADD R4, -R7, -R4 ;  /* 0x8000000407047221 */ /* 0x000fc60000000100 */
[----:B------:R-:W-:Y:S01]  /*02b0*/  FMUL R6, R6, 0.5 ;  /* 0x3f00000006067820 */ /* 0x000fe20000400000 */
[----:B------:R-:W-:Y:S01]  /*02c0*/  FMUL R8, R4, 0.5 ;  /* 0x3f00000004087820 */ /* 0x000fe20000400000 */
[----:B------:R-:W-:Y:S02]  /*02d0*/  HFMA2 R4, -RZ, RZ, 0, 1.1920928955078125e-07 ;  /* 0x00000002ff047431 */ /* 0x000fe400000001ff */
[C---:B------:R-:W-:Y:S01]  /*02e0*/  FMUL R6, R3.reuse, R6 ;  /* 0x0000000603067220 */ /* 0x040fe20000400000 */
[----:B------:R-:W-:-:S07]  /*02f0*/  FMUL R7, R3, R8 ;  /* 0x0000000803077220 */ /* 0x000fce0000400000 */
.L_x_4:
[----:B------:R-:W-:Y:S05]  /*0300*/  BSYNC.RECONVERGENT B0 ;  /* 0x0000000000007941 */ /* 0x000fea0003800200 */
.L_x_3:
[C---:B------:R-:W-:Y:S01]  /*0310*/  FSETP.GEU.AND P0, PT, R3.reuse, RZ, PT ;  /* 0x000000ff0300720b */ /* 0x040fe20003f0e000 */
[----:B------:R-:W-:Y:S01]  /*0320*/  BSSY.RECONVERGENT B0, `(.L_x_8) ;  /* 0x0000012000007945 */ /* 0x000fe20003800200 */
[----:B------:R-:W-:Y:S02]  /*0330*/  IMAD.MOV.U32 R11, RZ, RZ, 0x7f7fffff ;  /* 0x7f7fffffff0b7424 */ /* 0x000fe400078e00ff */
[----:B------:R-:W-:-:S13]  /*0340*/  FSETP.GE.OR P0, PT, R3, RZ, P0 ;  /* 0x000000ff0300720b */ /* 0x000fda0000706400 */
[----:B------:R-:W-:Y:S05]  /*0350*/  @P0 BRA `(.L_x_9) ;  /* 0x0000000000380947 */ /* 0x000fea0003800000 */
[----:B------:R-:W0:Y:S01]  /*0360*/  MUFU.RCP R8, R5 ;  /* 0x0000000500087308 */ /* 0x000e220000001000 */
[----:B------:R-:W-:Y:S07]  /*0370*/  BSSY.RECONVERGENT B1, `(.L_x_9) ;  /* 0x000000c000017945 */ /* 0x000fee0003800200 */
[----:B------:R-:W1:Y:S01]  /*0380*/  FCHK P0, -R0, R5 ;  /* 0x0000000500007302 */ /* 0x000e620000000100 */
[----:B0-----:R-:W-:-:S04]  /*0390*/  FFMA R3, -R5, R8, 1 ;  /* 0x3f80000005037423 */ /* 0x001fc80000000108 */
[----:B------:R-:W-:-:S04]  /*03a0*/  FFMA R3, R8, R3, R8 ;  /* 0x0000000308037223 */ /* 0x000fc80000000008 */
[----:B------:R-:W-:-:S04]  /*03b0*/  FFMA R8, -R0, R3, RZ ;  /* 0x0000000300087223 */ /* 0x000fc800000001ff */
[----:B------:R-:W-:-:S04]  /*03c0*/  FFMA R9, -R5, R8, -R0 ;  /* 0x0000000805097223 */ /* 0x000fc80000000900 */
[----:B------:R-:W-:Y:S01]  /*03d0*/  FFMA R11, R3, R9, R8 ;  /* 0x00000009030b7223 */ /* 0x000fe20000000008 */
[----:B-1----:R-:W-:Y:S06]  /*03e0*/  @!P0 BRA `(.L_x_10) ;  /* 0x0000000000108947 */ /* 0x002fec0003800000 */
[----:B------:R-:W-:Y:S01]  /*03f0*/  FADD R3, -R0, -RZ ;  /* 0x800000ff00037221 */ /* 0x000fe20000000100 */
[----:B------:R-:W-:-:S07]  /*0400*/  MOV R8, 0x420 ;  /* 0x0000042000087802 */ /* 0x000fce0000000f00 */
[----:B------:R-:W-:Y:S05]  /*0410*/  CALL.REL.NOINC `($__internal_1_$__cuda_sm3x_div_rn_noftz_f32_slowpath) ;  /* 0x0000000000807944 */ /* 0x000fea0003c00000 */
[----:B------:R-:W-:-:S07]  /*0420*/  IMAD.MOV.U32 R11, RZ, RZ, R0 ;  /* 0x000000ffff0b7224 */ /* 0x000fce00078e0000 */
.L_x_10:
[----:B------:R-:W-:Y:S05]  /*0430*/  BSYNC.RECONVERGENT B1 ;  /* 0x0000000000017941 */ /* 0x000fea0003800200 */
.L_x_9:
[----:B------:R-:W-:Y:S05]  /*0440*/  BSYNC.RECONVERGENT B0 ;  /* 0x0000000000007941 */ /* 0x000fea0003800200 */
.L_x_8:
[----:B------:R-:W0:Y:S02]  /*0450*/  LDC.64 R8, c[0x0][0x388] ;  /* 0x0000e200ff087b82 */ /* 0x000e240000000a00 */
[----:B0-----:R-:W-:-:S05]  /*0460*/  IMAD.WIDE.U32 R2, R2, 0x10, R8 ;  /* 0x0000001002027825 */ /* 0x001fca00078e0008 */
[----:B------:R-:W-:Y:S04]  /*0470*/  STG.E desc[UR4][R2.64], R4 ;  /* 0x0000000402007986 */ /* 0x000fe8000c101904 */
[----:B------:R-:W-:Y:S04]  /*0480*/  STG.E desc[UR4][R2.64+0x4], R6 ;  /* 0x0000040602007986 */ /* 0x000fe8000c101904 */
[----:B------:R-:W-:Y:S04]  /*0490*/  STG.E desc[UR4][R2.64+0x8], R7 ;  /* 0x0000080702007986 */ /* 0x000fe8000c101904 */
[----:B------:R-:W-:Y:S01]  /*04a0*/  STG.E desc[UR4][R2.64+0xc], R11 ;  /* 0x00000c0b02007986 */ /* 0x000fe2000c101904 */
[----:B------:R-:W-:Y:S05]  /*04b0*/  EXIT ;  /* 0x000000000000794d */ /* 0x000fea0003800000 */
        .weak           $__internal_0_$__cuda_sm20_sqrt_rn_f32_slowpath
        .type           $__internal_0_$__cuda_sm20_sqrt_rn_f32_slowpath,@function
        .size           $__internal_0_$__cuda_sm20_sqrt_rn_f32_slowpath,($__internal_1_$__cuda_sm3x_div_rn_noftz_f32_slowpath - $__internal_0_$__cuda_sm20_sqrt_rn_f32_slowpath)
$__internal_0_$__cuda_sm20_sqrt_rn_f32_slowpath:
[----:B------:R-:W-:-:S13]  /*04c0*/  LOP3.LUT P0, RZ, R0, 0x7fffffff, RZ, 0xc0, !PT ;  /* 0x7fffffff00ff7812 */ /* 0x000fda000780c0ff */
[----:B------:R-:W-:Y:S01]  /*04d0*/  @!P0 IMAD.MOV.U32 R4, RZ, RZ, R0 ;  /* 0x000000ffff048224 */ /* 0x000fe200078e0000 */
[----:B------:R-:W-:Y:S06]  /*04e0*/  @!P0 BRA `(.L_x_11) ;  /* 0x0000000000408947 */ /* 0x000fec0003800000 */
[----:B------:R-:W-:-:S13]  /*04f0*/  FSETP.GEU.FTZ.AND P0, PT, R0, RZ, PT ;  /* 0x000000ff0000720b */ /* 0x000fda0003f1e000 */
[----:B------:R-:W-:Y:S01]  /*0500*/  @!P0 MOV R4, 0x7fffffff ;  /* 0x7fffffff00048802 */ /* 0x000fe20000000f00 */
[----:B------:R-:W-:Y:S06]  /*0510*/  @!P0 BRA `(.L_x_11) ;  /* 0x0000000000348947 */ /* 0x000fec0003800000 */
[----:B------:R-:W-:-:S13]  /*0520*/  FSETP.GTU.FTZ.AND P0, PT, |R0|, +INF , PT ;  /* 0x7f8000000000780b */ /* 0x000fda0003f1c200 */
[----:B------:R-:W-:Y:S01]  /*0530*/  @P0 FADD.FTZ R4, R0, 1 ;  /* 0x3f80000000040421 */ /* 0x000fe20000010000 */
[----:B------:R-:W-:Y:S06]  /*0540*/  @P0 BRA `(.L_x_11) ;  /* 0x0000000000280947 */ /* 0x000fec0003800000 */
[----:B------:R-:W-:-:S13]  /*0550*/  FSETP.NEU.FTZ.AND P0, PT, |R0|, +INF , PT ;  /* 0x7f8000000000780b */ /* 0x000fda0003f1d200 */
[----:B------:R-:W-:-:S04]  /*0560*/  @P0 FFMA R6, R0, 1.84467440737095516160e+19, RZ ;  /* 0x5f80000000060823 */ /* 0x000fc800000000ff */
[----:B------:R-:W0:Y:S02]  /*0570*/  @P0 MUFU.RSQ R9, R6 ;  /* 0x0000000600090308 */ /* 0x000e240000001400 */
[----:B0-----:R-:W-:Y:S01]  /*0580*/  @P0 FMUL.FTZ R11, R6, R9 ;  /* 0x00000009060b0220 */ /* 0x001fe20000410000 */
[----:B------:R-:W-:-:S03]  /*0590*/  @P0 FMUL.FTZ R9, R9, 0.5 ;  /* 0x3f00000009090820 */ /* 0x000fc60000410000 */
[----:B------:R-:W-:-:S04]  /*05a0*/  @P0 FADD.FTZ R4, -R11, -RZ ;  /* 0x800000ff0b040221 */ /* 0x000fc80000010100 */
[----:B------:R-:W-:Y:S01]  /*05b0*/  @P0 FFMA R8, R11, R4, R6 ;  /* 0x000000040b080223 */ /* 0x000fe20000000006 */
[----:B------:R-:W-:-:S03]  /*05c0*/  @!P0 IMAD.MOV.U32 R4, RZ, RZ, R0 ;  /* 0x000000ffff048224 */ /* 0x000fc600078e0000 */
[----:B------:R-:W-:-:S04]  /*05d0*/  @P0 FFMA R8, R8, R9, R11 ;  /* 0x0000000908080223 */ /* 0x000fc8000000000b */
[----:B------:R-:W-:-:S07]  /*05e0*/  @P0 FMUL.FTZ R4, R8, 2.3283064365386962891e-10 ;  /* 0x2f80000008040820 */ /* 0x000fce0000410000 */
.L_x_11:
[----:B------:R-:W-:Y:S02]  /*05f0*/  IMAD.MOV.U32 R8, RZ, RZ, R10 ;  /* 0x000000ffff087224 */ /* 0x000fe400078e000a */
[----:B------:R-:W-:-:S04]  /*0600*/  IMAD.MOV.U32 R9, RZ, RZ, 0x0 ;  /* 0x00000000ff097424 */ /* 0x000fc800078e00ff */
[----:B------:R-:W-:Y:S05]  /*0610*/  RET.REL.NODEC R8 `(_Z7computeP3wspP3resj) ;  /* 0xfffffff808787950 */ /* 0x000fea0003c3ffff */
        .weak           $__internal_1_$__cuda_sm3x_div_rn_noftz_f32_slowpath
        .type           $__internal_1_$__cuda_sm3x_div_rn_noftz_f32_slowpath,@function
        .size           $__internal_1_$__cuda_sm3x_div_rn_noftz_f32_slowpath,(.L_x_25 - $__internal_1_$__cuda_sm3x_div_rn_noftz_f32_slowpath)
$__internal_1_$__cuda_sm3x_div_rn_noftz_f32_slowpath:
[----:B------:R-:W-:Y:S01]  /*0620*/  SHF.R.U32.HI R9, RZ, 0x17, R5 ;  /* 0x00000017ff097819 */ /* 0x000fe20000011605 */
[----:B------:R-:W-:Y:S01]  /*0630*/  BSSY.RECONVERGENT B2, `(.L_x_12) ;  /* 0x0000063000027945 */ /* 0x000fe20003800200 */
[----:B------:R-:W-:Y:S02]  /*0640*/  SHF.R.U32.HI R0, RZ, 0x17, R3 ;  /* 0x00000017ff007819 */ /* 0x000fe40000011603 */
[----:B------:R-:W-:Y:S02]  /*0650*/  LOP3.LUT R11, R9, 0xff, RZ, 0xc0, !PT ;  /* 0x000000ff090b7812 */ /* 0x000fe400078ec0ff */
[----:B------:R-:W-:Y:S02]  /*0660*/  LOP3.LUT R10, R0, 0xff, RZ, 0xc0, !PT ;  /* 0x000000ff000a7812 */ /* 0x000fe400078ec0ff */
[----:B------:R-:W-:-:S03]  /*0670*/  IADD3 R13, PT, PT, R11, -0x1, RZ ;  /* 0xffffffff0b0d7810 */ /* 0x000fc60007ffe0ff */
[----:B------:R-:W-:Y:S01]  /*0680*/  VIADD R12, R10, 0xffffffff ;  /* 0xffffffff0a0c7836 */ /* 0x000fe20000000000 */
[----:B------:R-:W-:-:S04]  /*0690*/  ISETP.GT.U32.AND P0, PT, R13, 0xfd, PT ;  /* 0x000000fd0d00780c */ /* 0x000fc80003f04070 */
[----:B------:R-:W-:-:S13]  /*06a0*/  ISETP.GT.U32.OR P0, PT, R12, 0xfd, P0 ;  /* 0x000000fd0c00780c */ /* 0x000fda0000704470 */
[----:B------:R-:W-:Y:S01]  /*06b0*/  @!P0 IMAD.MOV.U32 R9, RZ, RZ, RZ ;  /* 0x000000ffff098224 */ /* 0x000fe200078e00ff */
[----:B------:R-:W-:Y:S06]  /*06c0*/  @!P0 BRA `(.L_x_13) ;  /* 0x0000000000608947 */ /* 0x000fec0003800000 */
[----:B------:R-:W-:Y:S02]  /*06d0*/  FSETP.GTU.FTZ.AND P0, PT, |R3|, +INF , PT ;  /* 0x7f8000000300780b */ /* 0x000fe40003f1c200 */
[----:B------:R-:W-:Y:S02]  /*06e0*/  FSETP.GTU.FTZ.AND P1, PT, |R5|, +INF , PT ;  /* 0x7f8000000500780b */ /* 0x000fe40003f3c200 */
[----:B------:R-:W-:Y:S02]  /*06f0*/  MOV R0, R5 ;  /* 0x0000000500007202 */ /* 0x000fe40000000f00 */
[----:B------:R-:W-:-:S13]  /*0700*/  PLOP3.LUT P0, PT, P0, P1, PT, 0xf8, 0x8f ;  /* 0x00000000008f781c */ /* 0x000fda0000703f70 */
[----:B------:R-:W-:Y:S05]  /*0710*/  @P0 BRA `(.L_x_14) ;  /* 0x00000004004c0947 */ /* 0x000fea0003800000 */
[----:B------:R-:W-:-:S13]  /*0720*/  LOP3.LUT P0, RZ, R5, 0x7fffffff, R3, 0xc8, !PT ;  /* 0x7fffffff05ff7812 */ /* 0x000fda000780c803 */
[----:B------:R-:W-:Y:S05]  /*0730*/  @!P0 BRA `(.L_x_15) ;  /* 0x00000004003c8947 */ /* 0x000fea0003800000 */
[C---:B------:R-:W-:Y:S02]  /*0740*/  FSETP.NEU.FTZ.AND P2, PT, |R3|.reuse, +INF , PT ;  /* 0x7f8000000300780b */ /* 0x040fe40003f5d200 */
[----:B------:R-:W-:Y:S02]  /*0750*/  FSETP.NEU.FTZ.AND P1, PT, |R0|, +INF , PT ;  /* 0x7f8000000000780b */ /* 0x000fe40003f3d200 */
[----:B------:R-:W-:-:S11]  /*0760*/  FSETP.NEU.FTZ.AND P0, PT, |R3|, +INF , PT ;  /* 0x7f8000000300780b */ /* 0x000fd60003f1d200 */
[----:B------:R-:W-:Y:S05]  /*0770*/  @!P1 BRA !P2, `(.L_x_15) ;  /* 0x00000004002c9947 */ /* 0x000fea0005000000 */
[----:B------:R-:W-:-:S04]  /*0780*/  LOP3.LUT P2, RZ, R3, 0x7fffffff, RZ, 0xc0, !PT ;  /* 0x7fffffff03ff7812 */ /* 0x000fc8000784c0ff */
[----:B------:R-:W-:-:S13]  /*0790*/  PLOP3.LUT P1, PT, P1, P2, PT, 0x2f, 0xf2 ;  /* 0x0000000000f2781c */ /* 0x000fda0000f24577 */
[----:B------:R-:W-:Y:S05]  /*07a0*/  @P1 BRA `(.L_x_16) ;  /* 0x0000000400181947 */ /* 0x000fea0003800000 */
[----:B------:R-:W-:-:S04]  /*07b0*/  LOP3.LUT P1, RZ, R5, 0x7fffffff, RZ, 0xc0, !PT ;  /* 0x7fffffff05ff7812 */ /* 0x000fc8000782c0ff */
[----:B------:R-:W-:-:S13]  /*07c0*/  PLOP3.LUT P0, PT, P0, P1, PT, 0x2f, 0xf2 ;  /* 0x0000000000f2781c */ /* 0x000fda0000702577 */
[----:B------:R-:W-:Y:S05]  /*07d0*/  @P0 BRA `(.L_x_17) ;  /* 0x0000000400000947 */ /* 0x000fea0003800000 */
[----:B------:R-:W-:Y:S02]  /*07e0*/  ISETP.GE.AND P0, PT, R12, RZ, PT ;  /* 0x000000ff0c00720c */ /* 0x000fe40003f06270 */
[----:B------:R-:W-:-:S11]  /*07f0*/  ISETP.GE.AND P1, PT, R13, RZ, PT ;  /* 0x000000ff0d00720c */ /* 0x000fd60003f26270 */
[----:B------:R-:W-:Y:S02]  /*0800*/  @P0 IMAD.MOV.U32 R9, RZ, RZ, RZ ;  /* 0x000000ffff090224 */ /* 0x000fe400078e00ff */
[----:B------:R-:W-:Y:S01]  /*0810*/  @!P0 FFMA R3, R3, 1.84467440737095516160e+19, RZ ;  /* 0x5f80000003038823 */ /* 0x000fe200000000ff */
[----:B------:R-:W-:Y:S02]  /*0820*/  @!P0 IMAD.MOV.U32 R9, RZ, RZ, -0x40 ;  /* 0xffffffc0ff098424 */ /* 0x000fe400078e00ff */
[----:B------:R-:W-:-:S03]  /*0830*/  @!P1 FFMA R5, R0, 1.84467440737095516160e+19, RZ ;  /* 0x5f80000000059823 */ /* 0x000fc600000000ff */
[----:B------:R-:W-:-:S07]  /*0840*/  @!P1 IADD3 R9, PT, PT, R9, 0x40, RZ ;  /* 0x0000004009099810 */ /* 0x000fce0007ffe0ff */
.L_x_13:
[----:B------:R-:W-:Y:S01]  /*0850*/  LEA R0, R11, 0xc0800000, 0x17 ;  /* 0xc08000000b007811 */ /* 0x000fe200078eb8ff */
[----:B------:R-:W-:Y:S01]  /*0860*/  VIADD R10, R10, 0xffffff81 ;  /* 0xffffff810a0a7836 */ /* 0x000fe20000000000 */
[----:B------:R-:W-:Y:S03]  /*0870*/  BSSY.RECONVERGENT B3, `(.L_x_18) ;  /* 0x0000035000037945 */ /* 0x000fe60003800200 */
[----:B------:R-:W-:Y:S02]  /*0880*/  IMAD.IADD R5, R5, 0x1, -R0 ;  /* 0x0000000105057824 */ /* 0x000fe400078e0a00 */
[C---:B------:R-:W-:Y:S01]  /*0890*/  IMAD R0, R10.reuse, -0x800000, R3 ;  /* 0xff8000000a007824 */ /* 0x040fe200078e0203 */
[----:B------:R-:W-:Y:S01]  /*08a0*/  IADD3 R10, PT, PT, R10, 0x7f, -R11 ;  /* 0x0000007f0a0a7810 */ /* 0x000fe20007ffe80b */
[----:B------:R-:W0:Y:S01]  /*08b0*/  MUFU.RCP R12, R5 ;  /* 0x00000005000c7308 */ /* 0x000e220000001000 */
[----:B------:R-:W-:-:S02]  /*08c0*/  FADD.FTZ R13, -R5, -RZ ;  /* 0x800000ff050d7221 */ /* 0x000fc40000010100 */
[----:B------:R-:W-:Y:S02]  /*08d0*/  IADD3 R10, PT, PT, R10, R9, RZ ;  /* 0x000000090a0a7210 */ /* 0x000fe40007ffe0ff */
[----:B0-----:R-:W-:-:S04]  /*08e0*/  FFMA R15, R12, R13, 1 ;  /* 0x3f8000000c0f7423 */ /* 0x001fc8000000000d */
[----:B------:R-:W-:-:S04]  /*08f0*/  FFMA R14, R12, R15, R12 ;  /* 0x0000000f0c0e7223 */ /* 0x000fc8000000000c */
[----:B------:R-:W-:-:S04]  /*0900*/  FFMA R3, R0, R14, RZ ;  /* 0x0000000e00037223 */ /* 0x000fc800000000ff */
[----:B------:R-:W-:-:S04]  /*0910*/  FFMA R12, R13, R3, R0 ;  /* 0x000000030d0c7223 */ /* 0x000fc80000000000 */
[----:B------:R-:W-:-:S04]  /*0920*/  FFMA R15, R14, R12, R3 ;  /* 0x0000000c0e0f7223 */ /* 0x000fc80000000003 */
[----:B------:R-:W-:-:S04]  /*0930*/  FFMA R12, R13, R15, R0 ;  /* 0x0000000f0d0c7223 */ /* 0x000fc80000000000 */
[----:B------:R-:W-:-:S05]  /*0940*/  FFMA R0, R14, R12, R15 ;  /* 0x0000000c0e007223 */ /* 0x000fca000000000f */
[----:B------:R-:W-:-:S04]  /*0950*/  SHF.R.U32.HI R3, RZ, 0x17, R0 ;  /* 0x00000017ff037819 */ /* 0x000fc80000011600 */
[----:B------:R-:W-:-:S05]  /*0960*/  LOP3.LUT R3, R3, 0xff, RZ, 0xc0, !PT ;  /* 0x000000ff03037812 */ /* 0x000fca00078ec0ff */
[----:B------:R-:W-:-:S04]  /*0970*/  IMAD.IADD R9, R3, 0x1, R10 ;  /* 0x0000000103097824 */ /* 0x000fc800078e020a */
[----:B------:R-:W-:-:S05]  /*0980*/  VIADD R3, R9, 0xffffffff ;  /* 0xffffffff09037836 */ /* 0x000fca0000000000 */
[----:B------:R-:W-:-:S13]  /*0990*/  ISETP.GE.U32.AND P0, PT, R3, 0xfe, PT ;  /* 0x000000fe0300780c */ /* 0x000fda0003f06070 */
[----:B------:R-:W-:Y:S05]  /*09a0*/  @!P0 BRA `(.L_x_19) ;  /* 0x0000000000808947 */ /* 0x000fea0003800000 */
[----:B------:R-:W-:-:S13]  /*09b0*/  ISETP.GT.AND P0, PT, R9, 0xfe, PT ;  /* 0x000000fe0900780c */ /* 0x000fda0003f04270 */
[----:B------:R-:W-:Y:S05]  /*09c0*/  @P0 BRA `(.L_x_20) ;  /* 0x00000000006c0947 */ /* 0x000fea0003800000 */
[----:B------:R-:W-:-:S13]  /*09d0*/  ISETP.GE.AND P0, PT, R9, 0x1, PT ;  /* 0x000000010900780c */ /* 0x000fda0003f06270 */
[----:B------:R-:W-:Y:S05]  /*09e0*/  @P0 BRA `(.L_x_21) ;  /* 0x0000000000740947 */ /* 0x000fea0003800000 */
[----:B------:R-:W-:Y:S02]  /*09f0*/  ISETP.GE.AND P0, PT, R9, -0x18, PT ;  /* 0xffffffe80900780c */ /* 0x000fe40003f06270 */
[----:B------:R-:W-:-:S11]  /*0a00*/  LOP3.LUT R0, R0, 0x80000000, RZ, 0xc0, !PT ;  /* 0x8000000000007812 */ /* 0x000fd600078ec0ff */
[----:B------:R-:W-:Y:S05]  /*0a10*/  @!P0 BRA `(.L_x_21) ;  /* 0x0000000000688947 */ /* 0x000fea0003800000 */
[CCC-:B------:R-:W-:Y:S01]  /*0a20*/  FFMA.RZ R3, R14.reuse, R12.reuse, R15.reuse ;  /* 0x0000000c0e037223 */ /* 0x1c0fe2000000c00f */
[CCC-:B------:R-:W-:Y:S01]  /*0a30*/  FFMA.RM R10, R14.reuse, R12.reuse, R15.reuse ;  /* 0x0000000c0e0a7223 */ /* 0x1c0fe2000000400f */
[C---:B------:R-:W-:Y:S02]  /*0a40*/  ISETP.NE.AND P2, PT, R9.reuse, RZ, PT ;  /* 0x000000ff0900720c */ /* 0x040fe40003f45270 */
[----:B------:R-:W-:Y:S02]  /*0a50*/  ISETP.NE.AND P1, PT, R9, RZ, PT ;  /* 0x000000ff0900720c */ /* 0x000fe40003f25270 */
[----:B------:R-:W-:Y:S01]  /*0a60*/  LOP3.LUT R5, R3, 0x7fffff, RZ, 0xc0, !PT ;  /* 0x007fffff03057812 */ /* 0x000fe200078ec0ff */
[----:B------:R-:W-:Y:S01]  /*0a70*/  FFMA.RP R3, R14, R12, R15 ;  /* 0x0000000c0e037223 */ /* 0x000fe2000000800f */
[----:B------:R-:W-:Y:S01]  /*0a80*/  IADD3 R12, PT, PT, R9, 0x20, RZ ;  /* 0x00000020090c7810 */ /* 0x000fe20007ffe0ff */
[----:B------:R-:W-:Y:S01]  /*0a90*/  IMAD.MOV R9, RZ, RZ, -R9 ;  /* 0x000000ffff097224 */ /* 0x000fe200078e0a09 */
[----:B------:R-:W-:-:S02]  /*0aa0*/  LOP3.LUT R5, R5, 0x800000, RZ, 0xfc, !PT ;  /* 0x0080000005057812 */ /* 0x000fc400078efcff */
[----:B------:R-:W-:Y:S02]  /*0ab0*/  FSETP.NEU.FTZ.AND P0, PT, R3, R10, PT ;  /* 0x0000000a0300720b */ /* 0x000fe40003f1d000 */
[----:B------:R-:W-:Y:S02]  /*0ac0*/  SHF.L.U32 R12, R5, R12, RZ ;  /* 0x0000000c050c7219 */ /* 0x000fe400000006ff */
[----:B------:R-:W-:Y:S02]  /*0ad0*/  SEL R10, R9, RZ, P2 ;  /* 0x000000ff090a7207 */ /* 0x000fe40001000000 */
[----:B------:R-:W-:Y:S02]  /*0ae0*/  ISETP.NE.AND P1, PT, R12, RZ, P1 ;  /* 0x000000ff0c00720c */ /* 0x000fe40000f25270 */
[----:B------:R-:W-:Y:S02]  /*0af0*/  SHF.R.U32.HI R10, RZ, R10, R5 ;  /* 0x0000000aff0a7219 */ /* 0x000fe40000011605 */
[----:B------:R-:W-:-:S02]  /*0b00*/  PLOP3.LUT P0, PT, P0, P1, PT, 0xf8, 0x8f ;  /* 0x00000000008f781c */ /* 0x000fc40000703f70 */
[----:B------:R-:W-:Y:S02]  /*0b10*/  SHF.R.U32.HI R12, RZ, 0x1, R10 ;  /* 0x00000001ff0c7819 */ /* 0x000fe4000001160a */
[----:B------:R-:W-:-:S04]  /*0b20*/  SEL R3, RZ, 0x1, !P0 ;  /* 0x00000001ff037807 */ /* 0x000fc80004000000 */
[----:B------:R-:W-:-:S04]  /*0b30*/  LOP3.LUT R3, R3, 0x1, R12, 0xf8, !PT ;  /* 0x0000000103037812 */ /* 0x000fc800078ef80c */
[----:B------:R-:W-:-:S05]  /*0b40*/  LOP3.LUT R3, R3, R10, RZ, 0xc0, !PT ;  /* 0x0000000a03037212 */ /* 0x000fca00078ec0ff */
[----:B------:R-:W-:-:S05]  /*0b50*/  IMAD.IADD R3, R12, 0x1, R3 ;  /* 0x000000010c037824 */ /* 0x000fca00078e0203 */
[----:B------:R-:W-:Y:S01]  /*0b60*/  LOP3.LUT R0, R3, R0, RZ, 0xfc, !PT ;  /* 0x0000000003007212 */ /* 0x000fe200078efcff */
[----:B------:R-:W-:Y:S06]  /*0b70*/  BRA `(.L_x_21) ;  /* 0x0000000000107947 */ /* 0x000fec0003800000 */
.L_x_20:
[----:B------:R-:W-:-:S04]  /*0b80*/  LOP3.LUT R0, R0, 0x80000000, RZ, 0xc0, !PT ;  /* 0x8000000000007812 */ /* 0x000fc800078ec0ff */
[----:B------:R-:W-:Y:S01]  /*0b90*/  LOP3.LUT R0, R0, 0x7f800000, RZ, 0xfc, !PT ;  /* 0x7f80000000007812 */ /* 0x000fe200078efcff */
[----:B------:R-:W-:Y:S06]  /*0ba0*/  BRA `(.L_x_21) ;  /* 0x0000000000047947 */ /* 0x000fec0003800000 */
.L_x_19:
[----:B------:R-:W-:-:S07]  /*0bb0*/  LEA R0, R10, R0, 0x17 ;  /* 0x000000000a007211 */ /* 0x000fce00078eb8ff */
.L_x_21:
[----:B------:R-:W-:Y:S05]  /*0bc0*/  BSYNC.RECONVERGENT B3 ;  /* 0x0000000000037941 */ /* 0x000fea0003800200 */
.L_x_18:
[----:B------:R-:W-:Y:S05]  /*0bd0*/  BRA `(.L_x_22) ;  /* 0x0000000000207947 */ /* 0x000fea0003800000 */
.L_x_17:
[----:B------:R-:W-:-:S04]  /*0be0*/  LOP3.LUT R0, R5, 0x80000000, R3, 0x48, !PT ;  /* 0x8000000005007812 */ /* 0x000fc800078e4803 */
[----:B------:R-:W-:Y:S01]  /*0bf0*/  LOP3.LUT R0, R0, 0x7f800000, RZ, 0xfc, !PT ;  /* 0x7f80000000007812 */ /* 0x000fe200078efcff */
[----:B------:R-:W-:Y:S06]  /*0c00*/  BRA `(.L_x_22) ;  /* 0x0000000000147947 */ /* 0x000fec0003800000 */
.L_x_16:
[----:B------:R-:W-:Y:S01]  /*0c10*/  LOP3.LUT R0, R5, 0x80000000, R3, 0x48, !PT ;  /* 0x8000000005007812 */ /* 0x000fe200078e4803 */
[----:B------:R-:W-:Y:S06]  /*0c20*/  BRA `(.L_x_22) ;  /* 0x00000000000c7947 */ /* 0x000fec0003800000 */
.L_x_15:
[----:B------:R-:W0:Y:S01]  /*0c30*/  MUFU.RSQ R0, -QNAN ;  /* 0xffc0000000007908 */ /* 0x000e220000001400 */
[----:B------:R-:W-:Y:S05]  /*0c40*/  BRA `(.L_x_22) ;  /* 0x0000000000047947 */ /* 0x000fea0003800000 */
.L_x_14:
[----:B------:R-:W-:-:S07]  /*0c50*/  FADD.FTZ R0, R3, R0 ;  /* 0x0000000003007221 */ /* 0x000fce0000010000 */
.L_x_22:
[----:B------:R-:W-:Y:S05]  /*0c60*/  BSYNC.RECONVERGENT B2 ;  /* 0x0000000000027941 */ /* 0x000fea0003800200 */
.L_x_12:
[----:B------:R-:W-:-:S04]  /*0c70*/  IMAD.MOV.U32 R9, RZ, RZ, 0x0 ;  /* 0x00000000ff097424 */ /* 0x000fc800078e00ff */
[----:B0-----:R-:W-:Y:S05]  /*0c80*/  RET.REL.NODEC R8 `(_Z7computeP3wspP3resj) ;  /* 0xfffffff008dc7950 */ /* 0x001fea0003c3ffff */
.L_x_23:
        /* <DEDUP_REMOVED lines=15> */
.L_x_25:


//--------------------- .nv.shared.reserved.0     --------------------------
	.section	.nv.shared.reserved.0,"aw",@nobits
	.weak		__nv_reservedSMEM_offset_0_alias
	.size		__nv_reservedSMEM_offset_0_alias, 0, 64
	.other		__nv_reservedSMEM_offset_0_alias,@"STO_CUDA_RESERVED_SHARED STV_DEFAULT"
__nv_reservedSMEM_offset_0_alias:
	.zero		0
	.zero		64


//--------------------- .nv.global                --------------------------
	.section	.nv.global,"aw",@nobits
.nv.global:
	.type		_ZN34_INTERNAL_c6e02a2d_4_k_cu_446c504a6thrust24THRUST_300001_SM_1000_NS3seqE,@object
	.size		_ZN34_INTERNAL_c6e02a2d_4_k_cu_446c504a6thrust24THRUST_300001_SM_1000_NS3seqE,(_ZN34_INTERNAL_c6e02a2d_4_k_cu_446c504a4cuda3std3__48in_placeE - _ZN34_INTERNAL_c6e02a2d_4_k_cu_446c504a6thrust24THRUST_300001_SM_1000_NS3seqE)
_ZN34_INTERNAL_c6e02a2d_4_k_cu_446c504a6thrust24THRUST_300001_SM_1000_NS3seqE:
	.zero		1
	.type		_ZN34_INTERNAL_c6e02a2d_4_k_cu_446c504a4cuda3std3__48in_placeE,@object
	.size		_ZN34_INTERNAL_c6e02a2d_4_k_cu_446c504a4cuda3std3__48in_placeE,(_ZN34_INTERNAL_c6e02a2d_4_k_cu_446c504a4cuda3std6ranges3__45__cpo4sizeE - _ZN34_INTERNAL_c6e02a2d_4_k_cu_446c504a4cuda3std3__48in_placeE)
_ZN34_INTERNAL_c6e02a2d_4_k_cu_446c504a4cuda3std3__48in_placeE:
	.zero		1
	.type		_ZN34_INTERNAL_c6e02a2d_4_k_cu_446c504a4cuda3std6ranges3__45__cpo4sizeE,@object
	.size		_ZN34_INTERNAL_c6e02a2d_4_k_cu_446c504a4cuda3std6ranges3__45__cpo4sizeE,(_ZN34_INTERNAL_c6e02a2d_4_k_cu_446c504a6thrust24THRUST_300001_SM_1000_NS12placeholders2_3E - _ZN34_INTERNAL_c6e02a2d_4_k_cu_446c504a4cuda3std6ranges3__45__cpo4sizeE)
_ZN34_INTERNAL_c6e02a2d_4_k_cu_446c504a4cuda3std6ranges3__45__cpo4sizeE:
	.zero		1
	.type		_ZN34_INTERNAL_c6e02a2d_4_k_cu_446c504a6thrust24THRUST_300001_SM_1000_NS12placeholders2_3E,@object
	.size		_ZN34_INTERNAL_c6e02a2d_4_k_cu_446c504a6thrust24THRUST_300001_SM_1000_NS12placeholders2_3E,(_ZN34_INTERNAL_c6e02a2d_4_k_cu_446c504a4cuda3std3__45__cpo6cbeginE - _ZN34_INTERNAL_c6e02a2d_4_k_cu_446c504a6thrust24THRUST_300001_SM_1000_NS12placeholders2_3E)
_ZN34_INTERNAL_c6e02a2d_4_k_cu_446c504a6thrust24THRUST_300001_SM_1000_NS12placeholders2_3E:
	.zero		1
	.type		_ZN34_INTERNAL_c6e02a2d_4_k_cu_446c504a4cuda3std3__45__cpo6cbeginE,@object
	.size		_ZN34_INTERNAL_c6e02a2d_4_k_cu_446c504a4cuda3std3__45__cpo6cbeginE,(_ZN34_INTERNAL_c6e02a2d_4_k_cu_446c504a4cuda3std6ranges3__45__cpo6cbeginE - _ZN34_INTERNAL_c6e02a2d_4_k_cu_446c504a4cuda3std3__45__cpo6cbeginE)
_ZN34_INTERNAL_c6e02a2d_4_k_cu_446c504a4cuda3std3__45__cpo6cbeginE:
	.zero		1
	.type		_ZN34_INTERNAL_c6e02a2d_4_k_cu_446c504a4cuda3std6ranges3__45__cpo6cbeginE,@object
	.size		_ZN34_INTERNAL_c6e02a2d_4_k_cu_446c504a4cuda3std6ranges3__45__cpo6cbeginE,(_ZN34_INTERNAL_c6e02a2d_4_k_cu_446c504a6thrust24THRUST_300001_SM_1000_NS12placeholders2_7E - _ZN34_INTERNAL_c6e02a2d_4_k_cu_446c504a4cuda3std6ranges3__45__cpo6cbeginE)
_ZN34_INTERNAL_c6e02a2d_4_k_cu_446c504a4cuda3std6ranges3__45__cpo6cbeginE:
	.zero		1
	.type		_ZN34_INTERNAL_c6e02a2d_4_k_cu_446c504a6thrust24THRUST_300001_SM_1000_NS12placeholders2_7E,@object
	.size		_ZN34_INTERNAL_c6e02a2d_4_k_cu_446c504a6thrust24THRUST_300001_SM_1000_NS12placeholders2_7E,(_ZN34_INTERNAL_c6e02a2d_4_k_cu_446c504a4cuda3std3__45__cpo7crbeginE - _ZN34_INTERNAL_c6e02a2d_4_k_cu_446c504a6thrust24THRUST_300001_SM_1000_NS12placeholders2_7E)
_ZN34_INTERNAL_c6e02a2d_4_k_cu_446c504a6thrust24THRUST_300001_SM_1000_NS12placeholders2_7E:
	.zero		1
	.type		_ZN34_INTERNAL_c6e02a2d_4_k_cu_446c504a4cuda3std3__45__cpo7crbeginE,@object
	.size		_ZN34_INTERNAL_c6e02a2d_4_k_cu_446c504a4cuda3std3__45__cpo7crbeginE,(_ZN34_INTERNAL_c6e02a2d_4_k_cu_446c504a4cuda3std6ranges3__45__cpo4nextE - _ZN34_INTERNAL_c6e02a2d_4_k_cu_446c504a4cuda3std3__45__cpo7crbeginE)
_ZN34_INTERNAL_c6e02a2d_4_k_cu_446c504a4cuda3std3__45__cpo7crbeginE:
	.zero		1
	.type		_ZN34_INTERNAL_c6e02a2d_4_k_cu_446c504a4cuda3std6ranges3__45__cpo4nextE,@object
	.size		_ZN34_INTERNAL_c6e02a2d_4_k_cu_446c504a4cuda3std6ranges3__45__cpo4nextE,(_ZN34_INTERNAL_c6e02a2d_4_k_cu_446c504a4cuda3std6ranges3__45__cpo4swapE - _ZN34_INTERNAL_c6e02a2d_4_k_cu_446c504a4cuda3std6ranges3__45__cpo4nextE)
_ZN34_INTERNAL_c6e02a2d_4_k_cu_446c504a4cuda3std6ranges3__45__cpo4nextE:
	.zero		1
	.type		_ZN34_INTERNAL_c6e02a2d_4_k_cu_446c504a4cuda3std6ranges3__45__cpo4swapE,@object
	.size		_ZN34_INTERNAL_c6e02a2d_4_k_cu_446c504a4cuda3std6ranges3__45__cpo4swapE,(_ZN34_INTERNAL_c6e02a2d_4_k_cu_446c504a6thrust24THRUST_300001_SM_1000_NS8cuda_cub10par_nosyncE - _ZN34_INTERNAL_c6e02a2d_4_k_cu_446c504a4cuda3std6ranges3__45__cpo4swapE)
_ZN34_INTERNAL_c6e02a2d_4_k_cu_446c504a4cuda3std6ranges3__45__cpo4swapE:
	.zero		1
	.type		_ZN34_INTERNAL_c6e02a2d_4_k_cu_446c504a6thrust24THRUST_300001_SM_1000_NS8cuda_cub10par_nosyncE,@object
	.size		_ZN34_INTERNAL_c6e02a2d_4_k_cu_446c504a6thrust24THRUST_300001_SM_1000_NS8cuda_cub10par_nosyncE,(_ZN34_INTERNAL_c6e02a2d_4_k_cu_446c504a6thrust24THRUST_300001_SM_1000_NS12placeholders2_9E - _ZN34_INTERNAL_c6e02a2d_4_k_cu_446c504a6thrust24THRUST_300001_SM_1000_NS8cuda_cub10par_nosyncE)
_ZN34_INTERNAL_c6e02a2d_4_k_cu_446c504a6thrust24THRUST_300001_SM_1000_NS8cuda_cub10par_nosyncE:
	.zero		1
	.type		_ZN34_INTERNAL_c6e02a2d_4_k_cu_446c504a6thrust24THRUST_300001_SM_1000_NS12placeholders2_9E,@object
	.size		_ZN34_INTERNAL_c6e02a2d_4_k_cu_446c504a6thrust24THRUST_300001_SM_1000_NS12placeholders2_9E,(_ZN34_INTERNAL_c6e02a2d_4_k_cu_446c504a4cuda3std3__436_GLOBAL__N__c6e02a2d_4_k_cu_446c504a6ignoreE - _ZN34_INTERNAL_c6e02a2d_4_k_cu_446c504a6thrust24THRUST_300001_SM_1000_NS12placeholders2_9E)
_ZN34_INTERNAL_c6e02a2d_4_k_cu_446c504a6thrust24THRUST_300001_SM_1000_NS12placeholders2_9E:
	.zero		1
	.type		_ZN34_INTERNAL_c6e02a2d_4_k_cu_446c504a4cuda3std3__436_GLOBAL__N__c6e02a2d_4_k_cu_446c504a6ignoreE,@object
	.size		_ZN34_INTERNAL_c6e02a2d_4_k_cu_446c504a4cuda3std3__436_GLOBAL__N__c6e02a2d_4_k_cu_446c504a6ignoreE,(_ZN34_INTERNAL_c6e02a2d_4_k_cu_446c504a4cuda3std6ranges3__45__cpo4dataE - _ZN34_INTERNAL_c6e02a2d_4_k_cu_446c504a4cuda3std3__436_GLOBAL__N__c6e02a2d_4_k_cu_446c504a6ignoreE)
_ZN34_INTERNAL_c6e02a2d_4_k_cu_446c504a4cuda3std3__436_GLOBAL__N__c6e02a2d_4_k_cu_446c504a6ignoreE:
	.zero		1
	.type		_ZN34_INTERNAL_c6e02a2d_4_k_cu_446c504a4cuda3std6ranges3__45__cpo4dataE,@object
	.size		_ZN34_INTERNAL_c6e02a2d_4_k_cu_446c504a4cuda3std6ranges3__45__cpo4dataE,(_ZN34_INTERNAL_c6e02a2d_4_k_cu_446c504a6thrust24THRUST_300001_SM_1000_NS12placeholders2_1E - _ZN34_INTERNAL_c6e02a2d_4_k_cu_446c504a4cuda3std6ranges3__45__cpo4dataE)
_ZN34_INTERNAL_c6e02a2d_4_k_cu_446c504a4cuda3std6ranges3__45__cpo4dataE:
	.zero		1
	.type		_ZN34_INTERNAL_c6e02a2d_4_k_cu_446c504a6thrust24THRUST_300001_SM_1000_NS12placeholders2_1E,@object
	.size		_ZN34_INTERNAL_c6e02a2d_4_k_cu_446c504a6thrust24THRUST_300001_SM_1000_NS12placeholders2_1E,(_ZN34_INTERNAL_c6e02a2d_4_k_cu_446c504a4cuda3std3__45__cpo5beginE - _ZN34_INTERNAL_c6e02a2d_4_k_cu_446c504a6thrust24THRUST_300001_SM_1000_NS12placeholders2_1E)
_ZN34_INTERNAL_c6e02a2d_4_k_cu_446c504a6thrust24THRUST_300001_SM_1000_NS12placeholders2_1E:
	.zero		1
	.type		_ZN34_INTERNAL_c6e02a2d_4_k_cu_446c504a4cuda3std3__45__cpo5beginE,@object
	.size		_ZN34_INTERNAL_c6e02a2d_4_k_cu_446c504a4cuda3std3__45__cpo5beginE,(_ZN34_INTERNAL_c6e02a2d_4_k_cu_446c504a4cuda3std6ranges3__45__cpo5beginE - _ZN34_INTERNAL_c6e02a2d_4_k_cu_446c504a4cuda3std3__45__cpo5beginE)
_ZN34_INTERNAL_c6e02a2d_4_k_cu_446c504a4cuda3std3__45__cpo5beginE:
	.zero		1
	.type		_ZN34_INTERNAL_c6e02a2d_4_k_cu_446c504a4cuda3std6ranges3__45__cpo5beginE,@object
	.size		_ZN34_INTERNAL_c6e02a2d_4_k_cu_446c504a4cuda3std6ranges3__45__cpo5beginE,(_ZN34_INTERNAL_c6e02a2d_4_k_cu_446c504a6thrust24THRUST_300001_SM_1000_NS12placeholders2_5E - _ZN34_INTERNAL_c6e02a2d_4_k_cu_446c504a4cuda3std6ranges3__45__cpo5beginE)
_ZN34_INTERNAL_c6e02a2d_4_k_cu_446c504a4cuda3std6ranges3__45__cpo5beginE:
	.zero		1
	.type		_ZN34_INTERNAL_c6e02a2d_4_k_cu_446c504a6thrust24THRUST_300001_SM_1000_NS12placeholders2_5E,@object
	.size		_ZN34_INTERNAL_c6e02a2d_4_k_cu_446c504a6thrust24THRUST_300001_SM_1000_NS12placeholders2_5E,(_ZN34_INTERNAL_c6e02a2d_4_k_cu_446c504a4cuda3std3__45__cpo6rbeginE - _ZN34_INTERNAL_c6e02a2d_4_k_cu_446c504a6thrust24THRUST_300001_SM_1000_NS12placeholders2_5E)
_ZN34_INTERNAL_c6e02a2d_4_k_cu_446c504a6thrust24THRUST_300001_SM_1000_NS12placeholders2_5E:
	.zero		1
	.type		_ZN34_INTERNAL_c6e02a2d_4_k_cu_446c504a4cuda3std3__45__cpo6rbeginE,@object
	.size		_ZN34_INTERNAL_c6e02a2d_4_k_cu_446c504a4cuda3std3__45__cpo6rbeginE,(_ZN34_INTERNAL_c6e02a2d_4_k_cu_446c504a4cuda3std6ranges3__45__cpo7advanceE - _ZN34_INTERNAL_c6e02a2d_4_k_cu_446c504a4cuda3std3__45__cpo6rbeginE)
_ZN34_INTERNAL_c6e02a2d_4_k_cu_446c504a4cuda3std3__45__cpo6rbeginE:
	.zero		1
	.type		_ZN34_INTERNAL_c6e02a2d_4_k_cu_446c504a4cuda3std6ranges3__45__cpo7advanceE,@object
	.size		_ZN34_INTERNAL_c6e02a2d_4_k_cu_446c504a4cuda3std6ranges3__45__cpo7advanceE,(_ZN34_INTERNAL_c6e02a2d_4_k_cu_446c504a4cuda3std3__47nulloptE - _ZN34_INTERNAL_c6e02a2d_4_k_cu_446c504a4cuda3std6ranges3__45__cpo7advanceE)
_ZN34_INTERNAL_c6e02a2d_4_k_cu_446c504a4cuda3std6ranges3__45__cpo7advanceE:
	.zero		1
	.type		_ZN34_INTERNAL_c6e02a2d_4_k_cu_446c504a4cuda3std3__47nulloptE,@object
	.size		_ZN34_INTERNAL_c6e02a2d_4_k_cu_446c504a4cuda3std3__47nulloptE,(_ZN34_INTERNAL_c6e02a2d_4_k_cu_446c504a4cuda3std6ranges3__45__cpo8distanceE - _ZN34_INTERNAL_c6e02a2d_4_k_cu_446c504a4cuda3std3__47nulloptE)
_ZN34_INTERNAL_c6e02a2d_4_k_cu_446c504a4cuda3std3__47nulloptE:
	.zero		1
	.type		_ZN34_INTERNAL_c6e02a2d_4_k_cu_446c504a4cuda3std6ranges3__45__cpo8distanceE,@object
	.size		_ZN34_INTERNAL_c6e02a2d_4_k_cu_446c504a4cuda3std6ranges3__45__cpo8distanceE,(_ZN34_INTERNAL_c6e02a2d_4_k_cu_446c504a6thrust24THRUST_300001_SM_1000_NS12placeholders3_10E - _ZN34_INTERNAL_c6e02a2d_4_k_cu_446c504a4cuda3std6ranges3__45__cpo8distanceE)
_ZN34_INTERNAL_c6e02a2d_4_k_cu_446c504a4cuda3std6ranges3__45__cpo8distanceE:
	.zero		1
	.type		_ZN34_INTERNAL_c6e02a2d_4_k_cu_446c504a6thrust24THRUST_300001_SM_1000_NS12placeholders3_10E,@object
	.size		_ZN34_INTERNAL_c6e02a2d_4_k_cu_446c504a6thrust24THRUST_300001_SM_1000_NS12placeholders3_10E,(_ZN34_INTERNAL_c6e02a2d_4_k_cu_446c504a4cuda3std3__419piecewise_constructE - _ZN34_INTERNAL_c6e02a2d_4_k_cu_446c504a6thrust24THRUST_300001_SM_1000_NS12placeholders3_10E)
_ZN34_INTERNAL_c6e02a2d_4_k_cu_446c504a6thrust24THRUST_300001_SM_1000_NS12placeholders3_10E:
	.zero		1
	.type		_ZN34_INTERNAL_c6e02a2d_4_k_cu_446c504a4cuda3std3__419piecewise_constructE,@object
	.size		_ZN34_INTERNAL_c6e02a2d_4_k_cu_446c504a4cuda3std3__419piecewise_constructE,(_ZN34_INTERNAL_c6e02a2d_4_k_cu_446c504a4cuda3std6ranges3__45__cpo5cdataE - _ZN34_INTERNAL_c6e02a2d_4_k_cu_446c504a4cuda3std3__419piecewise_constructE)
_ZN34_INTERNAL_c6e02a2d_4_k_cu_446c504a4cuda3std3__419piecewise_constructE:
	.zero		1
	.type		_ZN34_INTERNAL_c6e02a2d_4_k_cu_446c504a4cuda3std6ranges3__45__cpo5cdataE,@object
	.size		_ZN34_INTERNAL_c6e02a2d_4_k_cu_446c504a4cuda3std6ranges3__45__cpo5cdataE,(_ZN34_INTERNAL_c6e02a2d_4_k_cu_446c504a6thrust24THRUST_300001_SM_1000_NS12placeholders2_2E - _ZN34_INTERNAL_c6e02a2d_4_k_cu_446c504a4cuda3std6ranges3__45__cpo5cdataE)
_ZN34_INTERNAL_c6e02a2d_4_k_cu_446c504a4cuda3std6ranges3__45__cpo5cdataE:
	.zero		1
	.type		_ZN34_INTERNAL_c6e02a2d_4_k_cu_446c504a6thrust24THRUST_300001_SM_1000_NS12placeholders2_2E,@object
	.size		_ZN34_INTERNAL_c6e02a2d_4_k_cu_446c504a6thrust24THRUST_300001_SM_1000_NS12placeholders2_2E,(_ZN34_INTERNAL_c6e02a2d_4_k_cu_446c504a4cuda3std3__45__cpo3endE - _ZN34_INTERNAL_c6e02a2d_4_k_cu_446c504a6thrust24THRUST_300001_SM_1000_NS12placeholders2_2E)
_ZN34_INTERNAL_c6e02a2d_4_k_cu_446c504a6thrust24THRUST_300001_SM_1000_NS12placeholders2_2E:
	.zero		1
	.type		_ZN34_INTERNAL_c6e02a2d_4_k_cu_446c504a4cuda3std3__45__cpo3endE,@object
	.size		_ZN34_INTERNAL_c6e02a2d_4_k_cu_446c504a4cuda3std3__45__cpo3endE,(_ZN34_INTERNAL_c6e02a2d_4_k_cu_446c504a4cuda3std6ranges3__45__cpo3endE - _ZN34_INTERNAL_c6e02a2d_4_k_cu_446c504a4cuda3std3__45__cpo3endE)
_ZN34_INTERNAL_c6e02a2d_4_k_cu_446c504a4cuda3std3__45__cpo3endE:
	.zero		1
	.type		_ZN34_INTERNAL_c6e02a2d_4_k_cu_446c504a4cuda3std6ranges3__45__cpo3endE,@object
	.size		_ZN34_INTERNAL_c6e02a2d_4_k_cu_446c504a4cuda3std6ranges3__45__cpo3endE,(_ZN34_INTERNAL_c6e02a2d_4_k_cu_446c504a6thrust24THRUST_300001_SM_1000_NS12placeholders2_6E - _ZN34_INTERNAL_c6e02a2d_4_k_cu_446c504a4cuda3std6ranges3__45__cpo3endE)
_ZN34_INTERNAL_c6e02a2d_4_k_cu_446c504a4cuda3std6ranges3__45__cpo3endE:
	.zero		1
	.type		_ZN34_INTERNAL_c6e02a2d_4_k_cu_446c504a6thrust24THRUST_300001_SM_1000_NS12placeholders2_6E,@object
	.size		_ZN34_INTERNAL_c6e02a2d_4_k_cu_446c504a6thrust24THRUST_300001_SM_1000_NS12placeholders2_6E,(_ZN34_INTERNAL_c6e02a2d_4_k_cu_446c504a4cuda3std3__45__cpo4rendE - _ZN34_INTERNAL_c6e02a2d_4_k_cu_446c504a6thrust24THRUST_300001_SM_1000_NS12placeholders2_6E)
_ZN34_INTERNAL_c6e02a2d_4_k_cu_446c504a6thrust24THRUST_300001_SM_1000_NS12placeholders2_6E:
	.zero		1
	.type		_ZN34_INTERNAL_c6e02a2d_4_k_cu_446c504a4cuda3std3__45__cpo4rendE,@object
	.size		_ZN34_INTERNAL_c6e02a2d_4_k_cu_446c504a4cuda3std3__45__cpo4rendE,(_ZN34_INTERNAL_c6e02a2d_4_k_cu_446c504a4cuda3std6ranges3__45__cpo9iter_swapE - _ZN34_INTERNAL_c6e02a2d_4_k_cu_446c504a4cuda3std3__45__cpo4rendE)
_ZN34_INTERNAL_c6e02a2d_4_k_cu_446c504a4cuda3std3__45__cpo4rendE:
	.zero		1
	.type		_ZN34_INTERNAL_c6e02a2d_4_k_cu_446c504a4cuda3std6ranges3__45__cpo9iter_swapE,@object
	.size		_ZN34_INTERNAL_c6e02a2d_4_k_cu_446c504a4cuda3std6ranges3__45__cpo9iter_swapE,(_ZN34_INTERNAL_c6e02a2d_4_k_cu_446c504a4cuda3std3__48unexpectE - _ZN34_INTERNAL_c6e02a2d_4_k_cu_446c504a4cuda3std6ranges3__45__cpo9iter_swapE)
_ZN34_INTERNAL_c6e02a2d_4_k_cu_446c504a4cuda3std6ranges3__45__cpo9iter_swapE:
	.zero		1
	.type		_ZN34_INTERNAL_c6e02a2d_4_k_cu_446c504a4cuda3std3__48unexpectE,@object
	.size		_ZN34_INTERNAL_c6e02a2d_4_k_cu_446c504a4cuda3std3__48unexpectE,(_ZN34_INTERNAL_c6e02a2d_4_k_cu_446c504a6thrust24THRUST_300001_SM_1000_NS8cuda_cub3parE - _ZN34_INTERNAL_c6e02a2d_4_k_cu_446c504a4cuda3std3__48unexpectE)
_ZN34_INTERNAL_c6e02a2d_4_k_cu_446c504a4cuda3std3__48unexpectE:
	.zero		1
	.type		_ZN34_INTERNAL_c6e02a2d_4_k_cu_446c504a6thrust24THRUST_300001_SM_1000_NS8cuda_cub3parE,@object
	.size		_ZN34_INTERNAL_c6e02a2d_4_k_cu_446c504a6thrust24THRUST_300001_SM_1000_NS8cuda_cub3parE,(_ZN34_INTERNAL_c6e02a2d_4_k_cu_446c504a6thrust24THRUST_300001_SM_1000_NS12placeholders2_4E - _ZN34_INTERNAL_c6e02a2d_4_k_cu_446c504a6thrust24THRUST_300001_SM_1000_NS8cuda_cub3parE)
_ZN34_INTERNAL_c6e02a2d_4_k_cu_446c504a6thrust24THRUST_300001_SM_1000_NS8cuda_cub3parE:
	.zero		1
	.type		_ZN34_INTERNAL_c6e02a2d_4_k_cu_446c504a6thrust24THRUST_300001_SM_1000_NS12placeholders2_4E,@object
	.size		_ZN34_INTERNAL_c6e02a2d_4_k_cu_446c504a6thrust24THRUST_300001_SM_1000_NS12placeholders2_4E,(_ZN34_INTERNAL_c6e02a2d_4_k_cu_446c504a4cuda3std3__45__cpo4cendE - _ZN34_INTERNAL_c6e02a2d_4_k_cu_446c504a6thrust24THRUST_300001_SM_1000_NS12placeholders2_4E)
_ZN34_INTERNAL_c6e02a2d_4_k_cu_446c504a6thrust24THRUST_300001_SM_1000_NS12placeholders2_4E:
	.zero		1
	.type		_ZN34_INTERNAL_c6e02a2d_4_k_cu_446c504a4cuda3std3__45__cpo4cendE,@object
	.size		_ZN34_INTERNAL_c6e02a2d_4_k_cu_446c504a4cuda3std3__45__cpo4cendE,(_ZN34_INTERNAL_c6e02a2d_4_k_cu_446c504a4cuda3std6ranges3__45__cpo4cendE - _ZN34_INTERNAL_c6e02a2d_4_k_cu_446c504a4cuda3std3__45__cpo4cendE)
_ZN34_INTERNAL_c6e02a2d_4_k_cu_446c504a4cuda3std3__45__cpo4cendE:
	.zero		1
	.type		_ZN34_INTERNAL_c6e02a2d_4_k_cu_446c504a4cuda3std6ranges3__45__cpo4cendE,@object
	.size		_ZN34_INTERNAL_c6e02a2d_4_k_cu_446c504a4cuda3std6ranges3__45__cpo4cendE,(_ZN34_INTERNAL_c6e02a2d_4_k_cu_446c504a4cuda3std3__420unreachable_sentinelE - _ZN34_INTERNAL_c6e02a2d_4_k_cu_446c504a4cuda3std6ranges3__45__cpo4cendE)
_ZN34_INTERNAL_c6e02a2d_4_k_cu_446c504a4cuda3std6ranges3__45__cpo4cendE:
	.zero		1
	.type		_ZN34_INTERNAL_c6e02a2d_4_k_cu_446c504a4cuda3std3__420unreachable_sentinelE,@object
	.size		_ZN34_INTERNAL_c6e02a2d_4_k_cu_446c504a4cuda3std3__420unreachable_sentinelE,(_ZN34_INTERNAL_c6e02a2d_4_k_cu_446c504a4cuda3std6ranges3__45__cpo5ssizeE - _ZN34_INTERNAL_c6e02a2d_4_k_cu_446c504a4cuda3std3__420unreachable_sentinelE)
_ZN34_INTERNAL_c6e02a2d_4_k_cu_446c504a4cuda3std3__420unreachable_sentinelE:
	.zero		1
	.type		_ZN34_INTERNAL_c6e02a2d_4_k_cu_446c504a4cuda3std6ranges3__45__cpo5ssizeE,@object
	.size		_ZN34_INTERNAL_c6e02a2d_4_k_cu_446c504a4cuda3std6ranges3__45__cpo5ssizeE,(_ZN34_INTERNAL_c6e02a2d_4_k_cu_446c504a6thrust24THRUST_300001_SM_1000_NS12placeholders2_8E - _ZN34_INTERNAL_c6e02a2d_4_k_cu_446c504a4cuda3std6ranges3__45__cpo5ssizeE)
_ZN34_INTERNAL_c6e02a2d_4_k_cu_446c504a4cuda3std6ranges3__45__cpo5ssizeE:
	.zero		1
	.type		_ZN34_INTERNAL_c6e02a2d_4_k_cu_446c504a6thrust24THRUST_300001_SM_1000_NS12placeholders2_8E,@object
	.size		_ZN34_INTERNAL_c6e02a2d_4_k_cu_446c504a6thrust24THRUST_300001_SM_1000_NS12placeholders2_8E,(_ZN34_INTERNAL_c6e02a2d_4_k_cu_446c504a4cuda3std3__45__cpo5crendE - _ZN34_INTERNAL_c6e02a2d_4_k_cu_446c504a6thrust24THRUST_300001_SM_1000_NS12placeholders2_8E)
_ZN34_INTERNAL_c6e02a2d_4_k_cu_446c504a6thrust24THRUST_300001_SM_1000_NS12placeholders2_8E:
	.zero		1
	.type		_ZN34_INTERNAL_c6e02a2d_4_k_cu_446c504a4cuda3std3__45__cpo5crendE,@object
	.size		_ZN34_INTERNAL_c6e02a2d_4_k_cu_446c504a4cuda3std3__45__cpo5crendE,(_ZN34_INTERNAL_c6e02a2d_4_k_cu_446c504a4cuda3std6ranges3__45__cpo4prevE - _ZN34_INTERNAL_c6e02a2d_4_k_cu_446c504a4cuda3std3__45__cpo5crendE)
_ZN34_INTERNAL_c6e02a2d_4_k_cu_446c504a4cuda3std3__45__cpo5crendE:
	.zero		1
	.type		_ZN34_INTERNAL_c6e02a2d_4_k_cu_446c504a4cuda3std6ranges3__45__cpo4prevE,@object
	.size		_ZN34_INTERNAL_c6e02a2d_4_k_cu_446c504a4cuda3std6ranges3__45__cpo4prevE,(_ZN34_INTERNAL_c6e02a2d_4_k_cu_446c504a4cuda3std6ranges3__45__cpo9iter_moveE - _ZN34_INTERNAL_c6e02a2d_4_k_cu_446c504a4cuda3std6ranges3__45__cpo4prevE)
_ZN34_INTERNAL_c6e02a2d_4_k_cu_446c504a4cuda3std6ranges3__45__cpo4prevE:
	.zero		1
	.type		_ZN34_INTERNAL_c6e02a2d_4_k_cu_446c504a4cuda3std6ranges3__45__cpo9iter_moveE,@object
	.size		_ZN34_INTERNAL_c6e02a2d_4_k_cu_446c504a4cuda3std6ranges3__45__cpo9iter_moveE,(_ZN34_INTERNAL_c6e02a2d_4_k_cu_446c504a6thrust24THRUST_300001_SM_1000_NS6system6detail10sequential3seqE - _ZN34_INTERNAL_c6e02a2d_4_k_cu_446c504a4cuda3std6ranges3__45__cpo9iter_moveE)
_ZN34_INTERNAL_c6e02a2d_4_k_cu_446c504a4cuda3std6ranges3__45__cpo9iter_moveE:
	.zero		1
	.type		_ZN34_INTERNAL_c6e02a2d_4_k_cu_446c504a6thrust24THRUST_300001_SM_1000_NS6system6detail10sequential3seqE,@object
	.size		_ZN34_INTERNAL_c6e02a2d_4_k_cu_446c504a6thrust24THRUST_300001_SM_1000_NS6system6detail10sequential3seqE,(.L_31 - _ZN34_INTERNAL_c6e02a2d_4_k_cu_446c504a6thrust24THRUST_300001_SM_1000_NS6system6detail10sequential3seqE)
_ZN34_INTERNAL_c6e02a2d_4_k_cu_446c504a6thrust24THRUST_300001_SM_1000_NS6system6detail10sequential3seqE:
	.zero		1
.L_31:


//--------------------- .nv.constant0._ZN3cub18CUB_300001_SM_10006detail8for_each13static_kernelINS2_12policy_hub_t12policy_500_tEmN6thrust24THRUST_300001_SM_1000_NS8cuda_cub20__uninitialized_fill7functorINS7_10device_ptrI3resEESC_EEEEvT0_T1_ --------------------------
	.section	.nv.constant0._ZN3cub18CUB_300001_SM_10006detail8for_each13static_kernelINS2_12policy_hub_t12policy_500_tEmN6thrust24THRUST_300001_SM_1000_NS8cuda_cub20__uninitialized_fill7functorINS7_10device_ptrI3resEESC_EEEEvT0_T1_,"a",@progbits
	.sectionflags	@""
	.align	4
.nv.constant0._ZN3cub18CUB_300001_SM_10006detail8for_each13static_kernelINS2_12policy_hub_t12policy_500_tEmN6thrust24THRUST_300001_SM_1000_NS8cuda_cub20__uninitialized_fill7functorINS7_10device_ptrI3resEESC_EEEEvT0_T1_:
	.zero		928


//--------------------- .nv.constant0._ZN3cub18CUB_300001_SM_10006detail11EmptyKernelIvEEvv --------------------------
	.section	.nv.constant0._ZN3cub18CUB_300001_SM_10006detail11EmptyKernelIvEEvv,"a",@progbits
	.sectionflags	@""
	.align	4
.nv.constant0._ZN3cub18CUB_300001_SM_10006detail11EmptyKernelIvEEvv:
	.zero		896


//--------------------- .nv.constant0._Z7computeP3wspP3resj --------------------------
	.section	.nv.constant0._Z7computeP3wspP3resj,"a",@progbits
	.sectionflags	@""
	.align	4
.nv.constant0._Z7computeP3wspP3resj:
	.zero		916


//--------------------- SYMBOLS --------------------------

	.type		.nv.reservedSmem.offset0,@object
	.size		.nv.reservedSmem.offset0,0x4
